//
// Generated by NVIDIA NVVM Compiler
//
// Compiler Build ID: CL-36424714
// Cuda compilation tools, release 13.0, V13.0.88
// Based on NVVM 20.0.0
//

.version 9.0
.target sm_100
.address_size 64

	// .globl	_Z13reduce_kernelPfPKfii
.extern .func  (.param .b32 func_retval0) vprintf
(
	.param .b64 vprintf_param_0,
	.param .b64 vprintf_param_1
)
;
.extern .shared .align 16 .b8 sdata[];
.global .align 1 .b8 $str[13] = {78, 97, 105, 118, 101, 32, 37, 102, 32, 37, 102, 10};
.global .align 1 .b8 $str$1[7] = {37, 100, 32, 37, 102, 32};
.global .align 1 .b8 $str$2[2] = {10};

.visible .entry _Z13reduce_kernelPfPKfii(
	.param .u64 .ptr .align 1 _Z13reduce_kernelPfPKfii_param_0,
	.param .u64 .ptr .align 1 _Z13reduce_kernelPfPKfii_param_1,
	.param .u32 _Z13reduce_kernelPfPKfii_param_2,
	.param .u32 _Z13reduce_kernelPfPKfii_param_3
)
{
	.reg .pred 	%p<10>;
	.reg .b32 	%r<21>;
	.reg .b32 	%f<12>;
	.reg .b64 	%rd<9>;

	ld.param.u64 	%rd1, [_Z13reduce_kernelPfPKfii_param_0];
	ld.param.u64 	%rd2, [_Z13reduce_kernelPfPKfii_param_1];
	ld.param.u32 	%r8, [_Z13reduce_kernelPfPKfii_param_2];
	ld.param.u32 	%r9, [_Z13reduce_kernelPfPKfii_param_3];
	mov.u32 	%r1, %tid.x;
	mov.u32 	%r20, %ntid.x;
	mov.u32 	%r3, %ctaid.x;
	mad.lo.s32 	%r4, %r20, %r3, %r1;
	setp.ge.s32 	%p1, %r4, %r8;
	@%p1 bra 	$L__BB0_11;
	cvta.to.global.u64 	%rd3, %rd2;
	mul.wide.s32 	%rd4, %r4, 4;
	add.s64 	%rd5, %rd3, %rd4;
	ld.global.f32 	%f1, [%rd5];
	shl.b32 	%r10, %r1, 2;
	mov.u32 	%r11, sdata;
	add.s32 	%r5, %r11, %r10;
	st.shared.f32 	[%r5], %f1;
	bar.sync 	0;
	setp.lt.u32 	%p2, %r20, 2;
	@%p2 bra 	$L__BB0_9;
$L__BB0_2:
	mov.u32 	%r6, %r20;
	shr.u32 	%r20, %r6, 1;
	add.s32 	%r12, %r20, %r4;
	setp.ge.u32 	%p3, %r12, %r8;
	setp.ge.u32 	%p4, %r1, %r20;
	or.pred  	%p5, %p3, %p4;
	@%p5 bra 	$L__BB0_8;
	setp.eq.s32 	%p6, %r9, 1;
	@%p6 bra 	$L__BB0_6;
	setp.ne.s32 	%p7, %r9, 0;
	@%p7 bra 	$L__BB0_7;
	ld.shared.f32 	%f5, [%r5];
	shl.b32 	%r16, %r20, 2;
	add.s32 	%r17, %r5, %r16;
	ld.shared.f32 	%f6, [%r17];
	min.f32 	%f7, %f5, %f6;
	st.shared.f32 	[%r5], %f7;
	bra.uni 	$L__BB0_8;
$L__BB0_6:
	ld.shared.f32 	%f2, [%r5];
	shl.b32 	%r14, %r20, 2;
	add.s32 	%r15, %r5, %r14;
	ld.shared.f32 	%f3, [%r15];
	max.f32 	%f4, %f2, %f3;
	st.shared.f32 	[%r5], %f4;
	bra.uni 	$L__BB0_8;
$L__BB0_7:
	shl.b32 	%r18, %r20, 2;
	add.s32 	%r19, %r5, %r18;
	ld.shared.f32 	%f8, [%r19];
	ld.shared.f32 	%f9, [%r5];
	add.f32 	%f10, %f8, %f9;
	st.shared.f32 	[%r5], %f10;
$L__BB0_8:
	bar.sync 	0;
	setp.gt.u32 	%p8, %r6, 3;
	@%p8 bra 	$L__BB0_2;
$L__BB0_9:
	setp.ne.s32 	%p9, %r1, 0;
	@%p9 bra 	$L__BB0_11;
	ld.shared.f32 	%f11, [sdata];
	cvta.to.global.u64 	%rd6, %rd1;
	mul.wide.u32 	%rd7, %r3, 4;
	add.s64 	%rd8, %rd6, %rd7;
	st.global.f32 	[%rd8], %f11;
$L__BB0_11:
	ret;

}
	// .globl	_Z11print_vals2PfS_
.visible .entry _Z11print_vals2PfS_(
	.param .u64 .ptr .align 1 _Z11print_vals2PfS__param_0,
	.param .u64 .ptr .align 1 _Z11print_vals2PfS__param_1
)
{
	.local .align 16 .b8 	__local_depot1[16];
	.reg .b64 	%SP;
	.reg .b64 	%SPL;
	.reg .b32 	%r<3>;
	.reg .b32 	%f<3>;
	.reg .b64 	%rd<9>;
	.reg .b64 	%fd<3>;

	mov.u64 	%SPL, __local_depot1;
	cvta.local.u64 	%SP, %SPL;
	ld.param.u64 	%rd1, [_Z11print_vals2PfS__param_0];
	ld.param.u64 	%rd2, [_Z11print_vals2PfS__param_1];
	cvta.to.global.u64 	%rd3, %rd2;
	cvta.to.global.u64 	%rd4, %rd1;
	add.u64 	%rd5, %SP, 0;
	add.u64 	%rd6, %SPL, 0;
	ld.global.f32 	%f1, [%rd4];
	cvt.f64.f32 	%fd1, %f1;
	ld.global.f32 	%f2, [%rd3];
	cvt.f64.f32 	%fd2, %f2;
	st.local.v2.f64 	[%rd6], {%fd1, %fd2};
	mov.u64 	%rd7, $str;
	cvta.global.u64 	%rd8, %rd7;
	{ // callseq 0, 0
	.param .b64 param0;
	st.param.b64 	[param0], %rd8;
	.param .b64 param1;
	st.param.b64 	[param1], %rd5;
	.param .b32 retval0;
	call.uni (retval0), 
	vprintf, 
	(
	param0, 
	param1
	);
	ld.param.b32 	%r1, [retval0];
	} // callseq 0
	ret;

}
	// .globl	_Z9print_arrPfi
.visible .entry _Z9print_arrPfi(
	.param .u64 .ptr .align 1 _Z9print_arrPfi_param_0,
	.param .u32 _Z9print_arrPfi_param_1
)
{
	.local .align 16 .b8 	__local_depot2[16];
	.reg .b64 	%SP;
	.reg .b64 	%SPL;
	.reg .pred 	%p<10>;
	.reg .b32 	%r<111>;
	.reg .b32 	%f<30>;
	.reg .b64 	%rd<32>;
	.reg .b64 	%fd<30>;

	mov.u64 	%SPL, __local_depot2;
	cvta.local.u64 	%SP, %SPL;
	ld.param.u64 	%rd9, [_Z9print_arrPfi_param_0];
	ld.param.u32 	%r17, [_Z9print_arrPfi_param_1];
	cvta.to.global.u64 	%rd1, %rd9;
	add.u64 	%rd10, %SP, 0;
	add.u64 	%rd2, %SPL, 0;
	setp.lt.s32 	%p1, %r17, 1;
	@%p1 bra 	$L__BB2_13;
	and.b32  	%r1, %r17, 15;
	setp.lt.u32 	%p2, %r17, 16;
	mov.b32 	%r107, 0;
	@%p2 bra 	$L__BB2_4;
	and.b32  	%r107, %r17, 2147483632;
	add.s64 	%rd30, %rd1, 32;
	mov.b32 	%r105, 0;
	mov.u64 	%rd11, $str$1;
$L__BB2_3:
	.pragma "nounroll";
	ld.global.f32 	%f1, [%rd30+-32];
	cvt.f64.f32 	%fd1, %f1;
	st.local.u32 	[%rd2], %r105;
	st.local.f64 	[%rd2+8], %fd1;
	cvta.global.u64 	%rd12, %rd11;
	{ // callseq 1, 0
	.param .b64 param0;
	st.param.b64 	[param0], %rd12;
	.param .b64 param1;
	st.param.b64 	[param1], %rd10;
	.param .b32 retval0;
	call.uni (retval0), 
	vprintf, 
	(
	param0, 
	param1
	);
	ld.param.b32 	%r20, [retval0];
	} // callseq 1
	ld.global.f32 	%f2, [%rd30+-28];
	cvt.f64.f32 	%fd2, %f2;
	add.s32 	%r22, %r105, 1;
	st.local.u32 	[%rd2], %r22;
	st.local.f64 	[%rd2+8], %fd2;
	{ // callseq 2, 0
	.param .b64 param0;
	st.param.b64 	[param0], %rd12;
	.param .b64 param1;
	st.param.b64 	[param1], %rd10;
	.param .b32 retval0;
	call.uni (retval0), 
	vprintf, 
	(
	param0, 
	param1
	);
	ld.param.b32 	%r23, [retval0];
	} // callseq 2
	ld.global.f32 	%f3, [%rd30+-24];
	cvt.f64.f32 	%fd3, %f3;
	add.s32 	%r25, %r105, 2;
	st.local.u32 	[%rd2], %r25;
	st.local.f64 	[%rd2+8], %fd3;
	{ // callseq 3, 0
	.param .b64 param0;
	st.param.b64 	[param0], %rd12;
	.param .b64 param1;
	st.param.b64 	[param1], %rd10;
	.param .b32 retval0;
	call.uni (retval0), 
	vprintf, 
	(
	param0, 
	param1
	);
	ld.param.b32 	%r26, [retval0];
	} // callseq 3
	ld.global.f32 	%f4, [%rd30+-20];
	cvt.f64.f32 	%fd4, %f4;
	add.s32 	%r28, %r105, 3;
	st.local.u32 	[%rd2], %r28;
	st.local.f64 	[%rd2+8], %fd4;
	{ // callseq 4, 0
	.param .b64 param0;
	st.param.b64 	[param0], %rd12;
	.param .b64 param1;
	st.param.b64 	[param1], %rd10;
	.param .b32 retval0;
	call.uni (retval0), 
	vprintf, 
	(
	param0, 
	param1
	);
	ld.param.b32 	%r29, [retval0];
	} // callseq 4
	ld.global.f32 	%f5, [%rd30+-16];
	cvt.f64.f32 	%fd5, %f5;
	add.s32 	%r31, %r105, 4;
	st.local.u32 	[%rd2], %r31;
	st.local.f64 	[%rd2+8], %fd5;
	{ // callseq 5, 0
	.param .b64 param0;
	st.param.b64 	[param0], %rd12;
	.param .b64 param1;
	st.param.b64 	[param1], %rd10;
	.param .b32 retval0;
	call.uni (retval0), 
	vprintf, 
	(
	param0, 
	param1
	);
	ld.param.b32 	%r32, [retval0];
	} // callseq 5
	ld.global.f32 	%f6, [%rd30+-12];
	cvt.f64.f32 	%fd6, %f6;
	add.s32 	%r34, %r105, 5;
	st.local.u32 	[%rd2], %r34;
	st.local.f64 	[%rd2+8], %fd6;
	{ // callseq 6, 0
	.param .b64 param0;
	st.param.b64 	[param0], %rd12;
	.param .b64 param1;
	st.param.b64 	[param1], %rd10;
	.param .b32 retval0;
	call.uni (retval0), 
	vprintf, 
	(
	param0, 
	param1
	);
	ld.param.b32 	%r35, [retval0];
	} // callseq 6
	ld.global.f32 	%f7, [%rd30+-8];
	cvt.f64.f32 	%fd7, %f7;
	add.s32 	%r37, %r105, 6;
	st.local.u32 	[%rd2], %r37;
	st.local.f64 	[%rd2+8], %fd7;
	{ // callseq 7, 0
	.param .b64 param0;
	st.param.b64 	[param0], %rd12;
	.param .b64 param1;
	st.param.b64 	[param1], %rd10;
	.param .b32 retval0;
	call.uni (retval0), 
	vprintf, 
	(
	param0, 
	param1
	);
	ld.param.b32 	%r38, [retval0];
	} // callseq 7
	ld.global.f32 	%f8, [%rd30+-4];
	cvt.f64.f32 	%fd8, %f8;
	add.s32 	%r40, %r105, 7;
	st.local.u32 	[%rd2], %r40;
	st.local.f64 	[%rd2+8], %fd8;
	{ // callseq 8, 0
	.param .b64 param0;
	st.param.b64 	[param0], %rd12;
	.param .b64 param1;
	st.param.b64 	[param1], %rd10;
	.param .b32 retval0;
	call.uni (retval0), 
	vprintf, 
	(
	param0, 
	param1
	);
	ld.param.b32 	%r41, [retval0];
	} // callseq 8
	ld.global.f32 	%f9, [%rd30];
	cvt.f64.f32 	%fd9, %f9;
	add.s32 	%r43, %r105, 8;
	st.local.u32 	[%rd2], %r43;
	st.local.f64 	[%rd2+8], %fd9;
	{ // callseq 9, 0
	.param .b64 param0;
	st.param.b64 	[param0], %rd12;
	.param .b64 param1;
	st.param.b64 	[param1], %rd10;
	.param .b32 retval0;
	call.uni (retval0), 
	vprintf, 
	(
	param0, 
	param1
	);
	ld.param.b32 	%r44, [retval0];
	} // callseq 9
	ld.global.f32 	%f10, [%rd30+4];
	cvt.f64.f32 	%fd10, %f10;
	add.s32 	%r46, %r105, 9;
	st.local.u32 	[%rd2], %r46;
	st.local.f64 	[%rd2+8], %fd10;
	{ // callseq 10, 0
	.param .b64 param0;
	st.param.b64 	[param0], %rd12;
	.param .b64 param1;
	st.param.b64 	[param1], %rd10;
	.param .b32 retval0;
	call.uni (retval0), 
	vprintf, 
	(
	param0, 
	param1
	);
	ld.param.b32 	%r47, [retval0];
	} // callseq 10
	ld.global.f32 	%f11, [%rd30+8];
	cvt.f64.f32 	%fd11, %f11;
	add.s32 	%r49, %r105, 10;
	st.local.u32 	[%rd2], %r49;
	st.local.f64 	[%rd2+8], %fd11;
	{ // callseq 11, 0
	.param .b64 param0;
	st.param.b64 	[param0], %rd12;
	.param .b64 param1;
	st.param.b64 	[param1], %rd10;
	.param .b32 retval0;
	call.uni (retval0), 
	vprintf, 
	(
	param0, 
	param1
	);
	ld.param.b32 	%r50, [retval0];
	} // callseq 11
	ld.global.f32 	%f12, [%rd30+12];
	cvt.f64.f32 	%fd12, %f12;
	add.s32 	%r52, %r105, 11;
	st.local.u32 	[%rd2], %r52;
	st.local.f64 	[%rd2+8], %fd12;
	{ // callseq 12, 0
	.param .b64 param0;
	st.param.b64 	[param0], %rd12;
	.param .b64 param1;
	st.param.b64 	[param1], %rd10;
	.param .b32 retval0;
	call.uni (retval0), 
	vprintf, 
	(
	param0, 
	param1
	);
	ld.param.b32 	%r53, [retval0];
	} // callseq 12
	ld.global.f32 	%f13, [%rd30+16];
	cvt.f64.f32 	%fd13, %f13;
	add.s32 	%r55, %r105, 12;
	st.local.u32 	[%rd2], %r55;
	st.local.f64 	[%rd2+8], %fd13;
	{ // callseq 13, 0
	.param .b64 param0;
	st.param.b64 	[param0], %rd12;
	.param .b64 param1;
	st.param.b64 	[param1], %rd10;
	.param .b32 retval0;
	call.uni (retval0), 
	vprintf, 
	(
	param0, 
	param1
	);
	ld.param.b32 	%r56, [retval0];
	} // callseq 13
	ld.global.f32 	%f14, [%rd30+20];
	cvt.f64.f32 	%fd14, %f14;
	add.s32 	%r58, %r105, 13;
	st.local.u32 	[%rd2], %r58;
	st.local.f64 	[%rd2+8], %fd14;
	{ // callseq 14, 0
	.param .b64 param0;
	st.param.b64 	[param0], %rd12;
	.param .b64 param1;
	st.param.b64 	[param1], %rd10;
	.param .b32 retval0;
	call.uni (retval0), 
	vprintf, 
	(
	param0, 
	param1
	);
	ld.param.b32 	%r59, [retval0];
	} // callseq 14
	ld.global.f32 	%f15, [%rd30+24];
	cvt.f64.f32 	%fd15, %f15;
	add.s32 	%r61, %r105, 14;
	st.local.u32 	[%rd2], %r61;
	st.local.f64 	[%rd2+8], %fd15;
	{ // callseq 15, 0
	.param .b64 param0;
	st.param.b64 	[param0], %rd12;
	.param .b64 param1;
	st.param.b64 	[param1], %rd10;
	.param .b32 retval0;
	call.uni (retval0), 
	vprintf, 
	(
	param0, 
	param1
	);
	ld.param.b32 	%r62, [retval0];
	} // callseq 15
	ld.global.f32 	%f16, [%rd30+28];
	cvt.f64.f32 	%fd16, %f16;
	add.s32 	%r64, %r105, 15;
	st.local.u32 	[%rd2], %r64;
	st.local.f64 	[%rd2+8], %fd16;
	{ // callseq 16, 0
	.param .b64 param0;
	st.param.b64 	[param0], %rd12;
	.param .b64 param1;
	st.param.b64 	[param1], %rd10;
	.param .b32 retval0;
	call.uni (retval0), 
	vprintf, 
	(
	param0, 
	param1
	);
	ld.param.b32 	%r65, [retval0];
	} // callseq 16
	add.s64 	%rd30, %rd30, 64;
	add.s32 	%r105, %r105, 16;
	setp.ne.s32 	%p3, %r105, %r107;
	@%p3 bra 	$L__BB2_3;
$L__BB2_4:
	setp.eq.s32 	%p4, %r1, 0;
	@%p4 bra 	$L__BB2_13;
	and.b32  	%r6, %r17, 7;
	setp.lt.u32 	%p5, %r1, 8;
	@%p5 bra 	$L__BB2_7;
	mul.wide.u32 	%rd14, %r107, 4;
	add.s64 	%rd15, %rd1, %rd14;
	ld.global.f32 	%f17, [%rd15];
	cvt.f64.f32 	%fd17, %f17;
	st.local.u32 	[%rd2], %r107;
	st.local.f64 	[%rd2+8], %fd17;
	mov.u64 	%rd16, $str$1;
	cvta.global.u64 	%rd17, %rd16;
	add.u64 	%rd18, %SP, 0;
	{ // callseq 17, 0
	.param .b64 param0;
	st.param.b64 	[param0], %rd17;
	.param .b64 param1;
	st.param.b64 	[param1], %rd18;
	.param .b32 retval0;
	call.uni (retval0), 
	vprintf, 
	(
	param0, 
	param1
	);
	ld.param.b32 	%r67, [retval0];
	} // callseq 17
	add.s32 	%r69, %r107, 1;
	ld.global.f32 	%f18, [%rd15+4];
	cvt.f64.f32 	%fd18, %f18;
	st.local.u32 	[%rd2], %r69;
	st.local.f64 	[%rd2+8], %fd18;
	{ // callseq 18, 0
	.param .b64 param0;
	st.param.b64 	[param0], %rd17;
	.param .b64 param1;
	st.param.b64 	[param1], %rd18;
	.param .b32 retval0;
	call.uni (retval0), 
	vprintf, 
	(
	param0, 
	param1
	);
	ld.param.b32 	%r70, [retval0];
	} // callseq 18
	add.s32 	%r72, %r107, 2;
	ld.global.f32 	%f19, [%rd15+8];
	cvt.f64.f32 	%fd19, %f19;
	st.local.u32 	[%rd2], %r72;
	st.local.f64 	[%rd2+8], %fd19;
	{ // callseq 19, 0
	.param .b64 param0;
	st.param.b64 	[param0], %rd17;
	.param .b64 param1;
	st.param.b64 	[param1], %rd18;
	.param .b32 retval0;
	call.uni (retval0), 
	vprintf, 
	(
	param0, 
	param1
	);
	ld.param.b32 	%r73, [retval0];
	} // callseq 19
	add.s32 	%r75, %r107, 3;
	ld.global.f32 	%f20, [%rd15+12];
	cvt.f64.f32 	%fd20, %f20;
	st.local.u32 	[%rd2], %r75;
	st.local.f64 	[%rd2+8], %fd20;
	{ // callseq 20, 0
	.param .b64 param0;
	st.param.b64 	[param0], %rd17;
	.param .b64 param1;
	st.param.b64 	[param1], %rd18;
	.param .b32 retval0;
	call.uni (retval0), 
	vprintf, 
	(
	param0, 
	param1
	);
	ld.param.b32 	%r76, [retval0];
	} // callseq 20
	add.s32 	%r78, %r107, 4;
	ld.global.f32 	%f21, [%rd15+16];
	cvt.f64.f32 	%fd21, %f21;
	st.local.u32 	[%rd2], %r78;
	st.local.f64 	[%rd2+8], %fd21;
	{ // callseq 21, 0
	.param .b64 param0;
	st.param.b64 	[param0], %rd17;
	.param .b64 param1;
	st.param.b64 	[param1], %rd18;
	.param .b32 retval0;
	call.uni (retval0), 
	vprintf, 
	(
	param0, 
	param1
	);
	ld.param.b32 	%r79, [retval0];
	} // callseq 21
	add.s32 	%r81, %r107, 5;
	ld.global.f32 	%f22, [%rd15+20];
	cvt.f64.f32 	%fd22, %f22;
	st.local.u32 	[%rd2], %r81;
	st.local.f64 	[%rd2+8], %fd22;
	{ // callseq 22, 0
	.param .b64 param0;
	st.param.b64 	[param0], %rd17;
	.param .b64 param1;
	st.param.b64 	[param1], %rd18;
	.param .b32 retval0;
	call.uni (retval0), 
	vprintf, 
	(
	param0, 
	param1
	);
	ld.param.b32 	%r82, [retval0];
	} // callseq 22
	add.s32 	%r84, %r107, 6;
	ld.global.f32 	%f23, [%rd15+24];
	cvt.f64.f32 	%fd23, %f23;
	st.local.u32 	[%rd2], %r84;
	st.local.f64 	[%rd2+8], %fd23;
	{ // callseq 23, 0
	.param .b64 param0;
	st.param.b64 	[param0], %rd17;
	.param .b64 param1;
	st.param.b64 	[param1], %rd18;
	.param .b32 retval0;
	call.uni (retval0), 
	vprintf, 
	(
	param0, 
	param1
	);
	ld.param.b32 	%r85, [retval0];
	} // callseq 23
	add.s32 	%r87, %r107, 7;
	ld.global.f32 	%f24, [%rd15+28];
	cvt.f64.f32 	%fd24, %f24;
	st.local.u32 	[%rd2], %r87;
	st.local.f64 	[%rd2+8], %fd24;
	{ // callseq 24, 0
	.param .b64 param0;
	st.param.b64 	[param0], %rd17;
	.param .b64 param1;
	st.param.b64 	[param1], %rd18;
	.param .b32 retval0;
	call.uni (retval0), 
	vprintf, 
	(
	param0, 
	param1
	);
	ld.param.b32 	%r88, [retval0];
	} // callseq 24
	add.s32 	%r107, %r107, 8;
$L__BB2_7:
	setp.eq.s32 	%p6, %r6, 0;
	@%p6 bra 	$L__BB2_13;
	and.b32  	%r9, %r17, 3;
	setp.lt.u32 	%p7, %r6, 4;
	@%p7 bra 	$L__BB2_10;
	mul.wide.u32 	%rd19, %r107, 4;
	add.s64 	%rd20, %rd1, %rd19;
	ld.global.f32 	%f25, [%rd20];
	cvt.f64.f32 	%fd25, %f25;
	st.local.u32 	[%rd2], %r107;
	st.local.f64 	[%rd2+8], %fd25;
	mov.u64 	%rd21, $str$1;
	cvta.global.u64 	%rd22, %rd21;
	add.u64 	%rd23, %SP, 0;
	{ // callseq 25, 0
	.param .b64 param0;
	st.param.b64 	[param0], %rd22;
	.param .b64 param1;
	st.param.b64 	[param1], %rd23;
	.param .b32 retval0;
	call.uni (retval0), 
	vprintf, 
	(
	param0, 
	param1
	);
	ld.param.b32 	%r90, [retval0];
	} // callseq 25
	add.s32 	%r92, %r107, 1;
	ld.global.f32 	%f26, [%rd20+4];
	cvt.f64.f32 	%fd26, %f26;
	st.local.u32 	[%rd2], %r92;
	st.local.f64 	[%rd2+8], %fd26;
	{ // callseq 26, 0
	.param .b64 param0;
	st.param.b64 	[param0], %rd22;
	.param .b64 param1;
	st.param.b64 	[param1], %rd23;
	.param .b32 retval0;
	call.uni (retval0), 
	vprintf, 
	(
	param0, 
	param1
	);
	ld.param.b32 	%r93, [retval0];
	} // callseq 26
	add.s32 	%r95, %r107, 2;
	ld.global.f32 	%f27, [%rd20+8];
	cvt.f64.f32 	%fd27, %f27;
	st.local.u32 	[%rd2], %r95;
	st.local.f64 	[%rd2+8], %fd27;
	{ // callseq 27, 0
	.param .b64 param0;
	st.param.b64 	[param0], %rd22;
	.param .b64 param1;
	st.param.b64 	[param1], %rd23;
	.param .b32 retval0;
	call.uni (retval0), 
	vprintf, 
	(
	param0, 
	param1
	);
	ld.param.b32 	%r96, [retval0];
	} // callseq 27
	add.s32 	%r98, %r107, 3;
	ld.global.f32 	%f28, [%rd20+12];
	cvt.f64.f32 	%fd28, %f28;
	st.local.u32 	[%rd2], %r98;
	st.local.f64 	[%rd2+8], %fd28;
	{ // callseq 28, 0
	.param .b64 param0;
	st.param.b64 	[param0], %rd22;
	.param .b64 param1;
	st.param.b64 	[param1], %rd23;
	.param .b32 retval0;
	call.uni (retval0), 
	vprintf, 
	(
	param0, 
	param1
	);
	ld.param.b32 	%r99, [retval0];
	} // callseq 28
	add.s32 	%r107, %r107, 4;
$L__BB2_10:
	setp.eq.s32 	%p8, %r9, 0;
	@%p8 bra 	$L__BB2_13;
	mul.wide.u32 	%rd24, %r107, 4;
	add.s64 	%rd31, %rd1, %rd24;
	neg.s32 	%r109, %r9;
	mov.u64 	%rd25, $str$1;
	add.u64 	%rd27, %SP, 0;
$L__BB2_12:
	.pragma "nounroll";
	ld.global.f32 	%f29, [%rd31];
	cvt.f64.f32 	%fd29, %f29;
	st.local.u32 	[%rd2], %r107;
	st.local.f64 	[%rd2+8], %fd29;
	cvta.global.u64 	%rd26, %rd25;
	{ // callseq 29, 0
	.param .b64 param0;
	st.param.b64 	[param0], %rd26;
	.param .b64 param1;
	st.param.b64 	[param1], %rd27;
	.param .b32 retval0;
	call.uni (retval0), 
	vprintf, 
	(
	param0, 
	param1
	);
	ld.param.b32 	%r101, [retval0];
	} // callseq 29
	add.s32 	%r107, %r107, 1;
	add.s64 	%rd31, %rd31, 4;
	add.s32 	%r109, %r109, 1;
	setp.ne.s32 	%p9, %r109, 0;
	@%p9 bra 	$L__BB2_12;
$L__BB2_13:
	mov.u64 	%rd28, $str$2;
	cvta.global.u64 	%rd29, %rd28;
	{ // callseq 30, 0
	.param .b64 param0;
	st.param.b64 	[param0], %rd29;
	.param .b64 param1;
	st.param.b64 	[param1], 0;
	.param .b32 retval0;
	call.uni (retval0), 
	vprintf, 
	(
	param0, 
	param1
	);
	ld.param.b32 	%r103, [retval0];
	} // callseq 30
	ret;

}


// ===== COMPILED SASS (sm_100) =====

	.target	sm_100

	.elftype	@"ET_EXEC"


//--------------------- .note.nv.tkinfo           --------------------------
	.section	.note.nv.tkinfo,"",@"SHT_NOTE"
	.sectionflags	@"SHF_NOTE_NV_TKINFO"
	.tkinfo
        /*0018*/ 	.word	0x00000002
        /*0030*/ 	.string	""
        /*0030*/ 	.string	"ptxas"
        /*0030*/ 	.string	"Cuda compilation tools, release 13.0, V13.0.88"
        /*0030*/ 	.string	"Build cuda_13.0.r13.0/compiler.36424714_0"
        /*0030*/ 	.string	"-arch sm_100 -m 64 "



//--------------------- .note.nv.cuinfo           --------------------------
	.section	.note.nv.cuinfo,"",@"SHT_NOTE"
	.sectionflags	@"SHF_NOTE_NV_CUINFO"
        /*0018*/ 	.short	0x0002
        /*001a*/ 	.short	0x0064
        /*001c*/ 	.short	0x0082
	.zero		2


//--------------------- .nv.info                  --------------------------
	.section	.nv.info,"",@"SHT_CUDA_INFO"
	.align	4


	//----- nvinfo : EIATTR_REGCOUNT
	.align		4
        /*0000*/ 	.byte	0x04, 0x2f
        /*0002*/ 	.short	(.L_4 - .L_3)
	.align		4
.L_3:
        /*0004*/ 	.word	index@(_Z13reduce_kernelPfPKfii)
        /*0008*/ 	.word	0x0000000e


	//----- nvinfo : EIATTR_FRAME_SIZE
	.align		4
.L_4:
        /*000c*/ 	.byte	0x04, 0x11
        /*000e*/ 	.short	(.L_6 - .L_5)
	.align		4
.L_5:
        /*0010*/ 	.word	index@(_Z13reduce_kernelPfPKfii)
        /*0014*/ 	.word	0x00000000


	//----- nvinfo : EIATTR_REGCOUNT
	.align		4
.L_6:
        /*0018*/ 	.byte	0x04, 0x2f
        /*001a*/ 	.short	(.L_8 - .L_7)
	.align		4
.L_7:
        /*001c*/ 	.word	index@(_Z11print_vals2PfS_)
        /*0020*/ 	.word	0x00000018


	//----- nvinfo : EIATTR_FRAME_SIZE
	.align		4
.L_8:
        /*0024*/ 	.byte	0x04, 0x11
        /*0026*/ 	.short	(.L_10 - .L_9)
	.align		4
.L_9:
        /*0028*/ 	.word	index@(_Z11print_vals2PfS_)
        /*002c*/ 	.word	0x00000010


	//----- nvinfo : EIATTR_REGCOUNT
	.align		4
.L_10:
        /*0030*/ 	.byte	0x04, 0x2f
        /*0032*/ 	.short	(.L_12 - .L_11)
	.align		4
.L_11:
        /*0034*/ 	.word	index@(_Z9print_arrPfi)
        /*0038*/ 	.word	0x0000001a


	//----- nvinfo : EIATTR_FRAME_SIZE
	.align		4
.L_12:
        /*003c*/ 	.byte	0x04, 0x11
        /*003e*/ 	.short	(.L_14 - .L_13)
	.align		4
.L_13:
        /*0040*/ 	.word	index@(_Z9print_arrPfi)
        /*0044*/ 	.word	0x00000010


	//----- nvinfo : EIATTR_MIN_STACK_SIZE
	.align		4
.L_14:
        /*0048*/ 	.byte	0x04, 0x12
        /*004a*/ 	.short	(.L_16 - .L_15)
	.align		4
.L_15:
        /*004c*/ 	.word	index@(_Z9print_arrPfi)
        /*0050*/ 	.word	0x00000010


	//----- nvinfo : EIATTR_MIN_STACK_SIZE
	.align		4
.L_16:
        /*0054*/ 	.byte	0x04, 0x12
        /*0056*/ 	.short	(.L_18 - .L_17)
	.align		4
.L_17:
        /*0058*/ 	.word	index@(_Z11print_vals2PfS_)
        /*005c*/ 	.word	0x00000010


	//----- nvinfo : EIATTR_MIN_STACK_SIZE
	.align		4
.L_18:
        /*0060*/ 	.byte	0x04, 0x12
        /*0062*/ 	.short	(.L_20 - .L_19)
	.align		4
.L_19:
        /*0064*/ 	.word	index@(_Z13reduce_kernelPfPKfii)
        /*0068*/ 	.word	0x00000000
.L_20:


//--------------------- .nv.compat                --------------------------
	.section	.nv.compat,"",@"SHT_CUDA_COMPAT_INFO"
	.align	4
        /*0000*/ 	.byte	0x02, 0x09, 0x00, 0x00, 0x02, 0x02, 0x01, 0x00, 0x02, 0x05, 0x05, 0x00, 0x03, 0x07, 0x01, 0x01
        /*0010*/ 	.byte	0x02, 0x03, 0x00, 0x00, 0x02, 0x06, 0x01, 0x00, 0x04, 0x0b, 0x08, 0x00, 0x09, 0x00, 0x00, 0x00
        /*0020*/ 	.byte	0x00, 0x00, 0x00, 0x00


//--------------------- .nv.info._Z9print_arrPfi  --------------------------
	.section	.nv.info._Z9print_arrPfi,"",@"SHT_CUDA_INFO"
	.sectionflags	@""
	.align	4


	//----- nvinfo : EIATTR_CUDA_API_VERSION
	.align		4
        /*0000*/ 	.byte	0x04, 0x37
        /*0002*/ 	.short	(.L_22 - .L_21)
.L_21:
        /*0004*/ 	.word	0x00000082


	//----- nvinfo : EIATTR_KPARAM_INFO
	.align		4
.L_22:
        /*0008*/ 	.byte	0x04, 0x17
        /*000a*/ 	.short	(.L_24 - .L_23)
.L_23:
        /*000c*/ 	.word	0x00000000
        /*0010*/ 	.short	0x0001
        /*0012*/ 	.short	0x0008
        /*0014*/ 	.byte	0x00, 0xf0, 0x11, 0x00


	//----- nvinfo : EIATTR_KPARAM_INFO
	.align		4
.L_24:
        /*0018*/ 	.byte	0x04, 0x17
        /*001a*/ 	.short	(.L_26 - .L_25)
.L_25:
        /*001c*/ 	.word	0x00000000
        /*0020*/ 	.short	0x0000
        /*0022*/ 	.short	0x0000
        /*0024*/ 	.byte	0x00, 0xf5, 0x21, 0x00


	//----- nvinfo : EIATTR_SPARSE_MMA_MASK
	.align		4
.L_26:
        /*0028*/ 	.byte	0x03, 0x50
        /*002a*/ 	.short	0x0000


	//----- nvinfo : EIATTR_MAXREG_COUNT
	.align		4
        /*002c*/ 	.byte	0x03, 0x1b
        /*002e*/ 	.short	0x00ff


	//----- nvinfo : EIATTR_EXTERNS
	.align		4
        /*0030*/ 	.byte	0x04, 0x0f
        /*0032*/ 	.short	(.L_28 - .L_27)


	//   ....[0]....
	.align		4
.L_27:
        /*0034*/ 	.word	index@(vprintf)


	//----- nvinfo : EIATTR_MERCURY_ISA_VERSION
	.align		4
.L_28:
        /*0038*/ 	.byte	0x03, 0x5f
        /*003a*/ 	.short	0x0101


	//----- nvinfo : EIATTR_VRC_CTA_INIT_COUNT
	.align		4
        /*003c*/ 	.byte	0x02, 0x4a
	.zero		1
	.zero		1


	//----- nvinfo : EIATTR_SYSCALL_OFFSETS
	.align		4
        /*0040*/ 	.byte	0x04, 0x46
        /*0042*/ 	.short	(.L_30 - .L_29)


	//   ....[0]....
.L_29:
        /*0044*/ 	.word	0x00000230


	//   ....[1]....
        /*0048*/ 	.word	0x00000300


	//   ....[2]....
        /*004c*/ 	.word	0x000003d0


	//   ....[3]....
        /*0050*/ 	.word	0x000004a0


	//   ....[4]....
        /*0054*/ 	.word	0x00000570


	//   ....[5]....
        /*0058*/ 	.word	0x00000640


	//   ....[6]....
        /*005c*/ 	.word	0x00000710


	//   ....[7]....
        /*0060*/ 	.word	0x000007e0


	//   ....[8]....
        /*0064*/ 	.word	0x000008b0


	//   ....[9]....
        /*0068*/ 	.word	0x00000980


	//   ....[10]....
        /*006c*/ 	.word	0x00000a50


	//   ....[11]....
        /*0070*/ 	.word	0x00000b20


	//   ....[12]....
        /*0074*/ 	.word	0x00000bf0


	//   ....[13]....
        /*0078*/ 	.word	0x00000cc0


	//   ....[14]....
        /*007c*/ 	.word	0x00000d90


	//   ....[15]....
        /*0080*/ 	.word	0x00000e60


	//   ....[16]....
        /*0084*/ 	.word	0x00001020


	//   ....[17]....
        /*0088*/ 	.word	0x000010f0


	//   ....[18]....
        /*008c*/ 	.word	0x000011c0


	//   ....[19]....
        /*0090*/ 	.word	0x00001290


	//   ....[20]....
        /*0094*/ 	.word	0x00001360


	//   ....[21]....
        /*0098*/ 	.word	0x00001430


	//   ....[22]....
        /*009c*/ 	.word	0x00001500


	//   ....[23]....
        /*00a0*/ 	.word	0x000015d0


	//   ....[24]....
        /*00a4*/ 	.word	0x00001730


	//   ....[25]....
        /*00a8*/ 	.word	0x00001800


	//   ....[26]....
        /*00ac*/ 	.word	0x000018d0


	//   ....[27]....
        /*00b0*/ 	.word	0x000019a0


	//   ....[28]....
        /*00b4*/ 	.word	0x00001b20


	//   ....[29]....
        /*00b8*/ 	.word	0x00001c00


	//----- nvinfo : EIATTR_EXIT_INSTR_OFFSETS
	.align		4
.L_30:
        /*00bc*/ 	.byte	0x04, 0x1c
        /*00be*/ 	.short	(.L_32 - .L_31)


	//   ....[0]....
.L_31:
        /*00c0*/ 	.word	0x00001c10


	//----- nvinfo : EIATTR_CRS_STACK_SIZE
	.align		4
.L_32:
        /*00c4*/ 	.byte	0x04, 0x1e
        /*00c6*/ 	.short	(.L_34 - .L_33)
.L_33:
        /*00c8*/ 	.word	0x00000000


	//----- nvinfo : EIATTR_CBANK_PARAM_SIZE
	.align		4
.L_34:
        /*00cc*/ 	.byte	0x03, 0x19
        /*00ce*/ 	.short	0x000c


	//----- nvinfo : EIATTR_PARAM_CBANK
	.align		4
        /*00d0*/ 	.byte	0x04, 0x0a
        /*00d2*/ 	.short	(.L_36 - .L_35)
	.align		4
.L_35:
        /*00d4*/ 	.word	index@(.nv.constant0._Z9print_arrPfi)
        /*00d8*/ 	.short	0x0380
        /*00da*/ 	.short	0x000c


	//----- nvinfo : EIATTR_SW_WAR
	.align		4
.L_36:
        /*00dc*/ 	.byte	0x04, 0x36
        /*00de*/ 	.short	(.L_38 - .L_37)
.L_37:
        /*00e0*/ 	.word	0x00000008
.L_38:


//--------------------- .nv.info._Z11print_vals2PfS_ --------------------------
	.section	.nv.info._Z11print_vals2PfS_,"",@"SHT_CUDA_INFO"
	.sectionflags	@""
	.align	4


	//----- nvinfo : EIATTR_CUDA_API_VERSION
	.align		4
        /*0000*/ 	.byte	0x04, 0x37
        /*0002*/ 	.short	(.L_40 - .L_39)
.L_39:
        /*0004*/ 	.word	0x00000082


	//----- nvinfo : EIATTR_KPARAM_INFO
	.align		4
.L_40:
        /*0008*/ 	.byte	0x04, 0x17
        /*000a*/ 	.short	(.L_42 - .L_41)
.L_41:
        /*000c*/ 	.word	0x00000000
        /*0010*/ 	.short	0x0001
        /*0012*/ 	.short	0x0008
        /*0014*/ 	.byte	0x00, 0xf5, 0x21, 0x00


	//----- nvinfo : EIATTR_KPARAM_INFO
	.align		4
.L_42:
        /*0018*/ 	.byte	0x04, 0x17
        /*001a*/ 	.short	(.L_44 - .L_43)
.L_43:
        /*001c*/ 	.word	0x00000000
        /*0020*/ 	.short	0x0000
        /*0022*/ 	.short	0x0000
        /*0024*/ 	.byte	0x00, 0xf5, 0x21, 0x00


	//----- nvinfo : EIATTR_SPARSE_MMA_MASK
	.align		4
.L_44:
        /*0028*/ 	.byte	0x03, 0x50
        /*002a*/ 	.short	0x0000


	//----- nvinfo : EIATTR_MAXREG_COUNT
	.align		4
        /*002c*/ 	.byte	0x03, 0x1b
        /*002e*/ 	.short	0x00ff


	//----- nvinfo : EIATTR_EXTERNS
	.align		4
        /*0030*/ 	.byte	0x04, 0x0f
        /*0032*/ 	.short	(.L_46 - .L_45)


	//   ....[0]....
	.align		4
.L_45:
        /*0034*/ 	.word	index@(vprintf)


	//----- nvinfo : EIATTR_MERCURY_ISA_VERSION
	.align		4
.L_46:
        /*0038*/ 	.byte	0x03, 0x5f
        /*003a*/ 	.short	0x0101


	//----- nvinfo : EIATTR_VRC_CTA_INIT_COUNT
	.align		4
        /*003c*/ 	.byte	0x02, 0x4a
	.zero		1
	.zero		1


	//----- nvinfo : EIATTR_SYSCALL_OFFSETS
	.align		4
        /*0040*/ 	.byte	0x04, 0x46
        /*0042*/ 	.short	(.L_48 - .L_47)


	//   ....[0]....
.L_47:
        /*0044*/ 	.word	0x00000140


	//----- nvinfo : EIATTR_EXIT_INSTR_OFFSETS
	.align		4
.L_48:
        /*0048*/ 	.byte	0x04, 0x1c
        /*004a*/ 	.short	(.L_50 - .L_49)


	//   ....[0]....
.L_49:
        /*004c*/ 	.word	0x00000150


	//----- nvinfo : EIATTR_CBANK_PARAM_SIZE
	.align		4
.L_50:
        /*0050*/ 	.byte	0x03, 0x19
        /*0052*/ 	.short	0x0010


	//----- nvinfo : EIATTR_PARAM_CBANK
	.align		4
        /*0054*/ 	.byte	0x04, 0x0a
        /*0056*/ 	.short	(.L_52 - .L_51)
	.align		4
.L_51:
        /*0058*/ 	.word	index@(.nv.constant0._Z11print_vals2PfS_)
        /*005c*/ 	.short	0x0380
        /*005e*/ 	.short	0x0010


	//----- nvinfo : EIATTR_SW_WAR
	.align		4
.L_52:
        /*0060*/ 	.byte	0x04, 0x36
        /*0062*/ 	.short	(.L_54 - .L_53)
.L_53:
        /*0064*/ 	.word	0x00000008
.L_54:


//--------------------- .nv.info._Z13reduce_kernelPfPKfii --------------------------
	.section	.nv.info._Z13reduce_kernelPfPKfii,"",@"SHT_CUDA_INFO"
	.sectionflags	@""
	.align	4


	//----- nvinfo : EIATTR_CUDA_API_VERSION
	.align		4
        /*0000*/ 	.byte	0x04, 0x37
        /*0002*/ 	.short	(.L_56 - .L_55)
.L_55:
        /*0004*/ 	.word	0x00000082


	//----- nvinfo : EIATTR_KPARAM_INFO
	.align		4
.L_56:
        /*0008*/ 	.byte	0x04, 0x17
        /*000a*/ 	.short	(.L_58 - .L_57)
.L_57:
        /*000c*/ 	.word	0x00000000
        /*0010*/ 	.short	0x0003
        /*0012*/ 	.short	0x0014
        /*0014*/ 	.byte	0x00, 0xf0, 0x11, 0x00


	//----- nvinfo : EIATTR_KPARAM_INFO
	.align		4
.L_58:
        /*0018*/ 	.byte	0x04, 0x17
        /*001a*/ 	.short	(.L_60 - .L_59)
.L_59:
        /*001c*/ 	.word	0x00000000
        /*0020*/ 	.short	0x0002
        /*0022*/ 	.short	0x0010
        /*0024*/ 	.byte	0x00, 0xf0, 0x11, 0x00


	//----- nvinfo : EIATTR_KPARAM_INFO
	.align		4
.L_60:
        /*0028*/ 	.byte	0x04, 0x17
        /*002a*/ 	.short	(.L_62 - .L_61)
.L_61:
        /*002c*/ 	.word	0x00000000
        /*0030*/ 	.short	0x0001
        /*0032*/ 	.short	0x0008
        /*0034*/ 	.byte	0x00, 0xf5, 0x21, 0x00


	//----- nvinfo : EIATTR_KPARAM_INFO
	.align		4
.L_62:
        /*0038*/ 	.byte	0x04, 0x17
        /*003a*/ 	.short	(.L_64 - .L_63)
.L_63:
        /*003c*/ 	.word	0x00000000
        /*0040*/ 	.short	0x0000
        /*0042*/ 	.short	0x0000
        /*0044*/ 	.byte	0x00, 0xf5, 0x21, 0x00


	//----- nvinfo : EIATTR_SPARSE_MMA_MASK
	.align		4
.L_64:
        /*0048*/ 	.byte	0x03, 0x50
        /*004a*/ 	.short	0x0000


	//----- nvinfo : EIATTR_MAXREG_COUNT
	.align		4
        /*004c*/ 	.byte	0x03, 0x1b
        /*004e*/ 	.short	0x00ff


	//----- nvinfo : EIATTR_NUM_BARRIERS
	.align		4
        /*0050*/ 	.byte	0x02, 0x4c
        /*0052*/ 	.byte	0x01
	.zero		1


	//----- nvinfo : EIATTR_MERCURY_ISA_VERSION
	.align		4
        /*0054*/ 	.byte	0x03, 0x5f
        /*0056*/ 	.short	0x0101


	//----- nvinfo : EIATTR_VRC_CTA_INIT_COUNT
	.align		4
        /*0058*/ 	.byte	0x02, 0x4a
	.zero		1
	.zero		1


	//----- nvinfo : EIATTR_EXIT_INSTR_OFFSETS
	.align		4
        /*005c*/ 	.byte	0x04, 0x1c
        /*005e*/ 	.short	(.L_66 - .L_65)


	//   ....[0]....
.L_65:
        /*0060*/ 	.word	0x00000080


	//   ....[1]....
        /*0064*/ 	.word	0x00000350


	//   ....[2]....
        /*0068*/ 	.word	0x000003d0


	//----- nvinfo : EIATTR_CRS_STACK_SIZE
	.align		4
.L_66:
        /*006c*/ 	.byte	0x04, 0x1e
        /*006e*/ 	.short	(.L_68 - .L_67)
.L_67:
        /*0070*/ 	.word	0x00000000


	//----- nvinfo : EIATTR_CBANK_PARAM_SIZE
	.align		4
.L_68:
        /*0074*/ 	.byte	0x03, 0x19
        /*0076*/ 	.short	0x0018


	//----- nvinfo : EIATTR_PARAM_CBANK
	.align		4
        /*0078*/ 	.byte	0x04, 0x0a
        /*007a*/ 	.short	(.L_70 - .L_69)
	.align		4
.L_69:
        /*007c*/ 	.word	index@(.nv.constant0._Z13reduce_kernelPfPKfii)
        /*0080*/ 	.short	0x0380
        /*0082*/ 	.short	0x0018


	//----- nvinfo : EIATTR_SW_WAR
	.align		4
.L_70:
        /*0084*/ 	.byte	0x04, 0x36
        /*0086*/ 	.short	(.L_72 - .L_71)
.L_71:
        /*0088*/ 	.word	0x00000008
.L_72:


//--------------------- .nv.callgraph             --------------------------
	.section	.nv.callgraph,"",@"SHT_CUDA_CALLGRAPH"
	.align	4
	.sectionentsize	8
	.align		4
        /*0000*/ 	.word	0x00000000
	.align		4
        /*0004*/ 	.word	0xffffffff
	.align		4
        /*0008*/ 	.word	index@(_Z9print_arrPfi)
	.align		4
        /*000c*/ 	.word	index@(vprintf)
	.align		4
        /*0010*/ 	.word	index@(_Z11print_vals2PfS_)
	.align		4
        /*0014*/ 	.word	index@(vprintf)
	.align		4
        /*0018*/ 	.word	0x00000000
	.align		4
        /*001c*/ 	.word	0xfffffffe
	.align		4
        /*0020*/ 	.word	0x00000000
	.align		4
        /*0024*/ 	.word	0xfffffffd
	.align		4
        /*0028*/ 	.word	0x00000000
	.align		4
        /*002c*/ 	.word	0xfffffffc


//--------------------- .nv.constant4             --------------------------
	.section	.nv.constant4,"a",@progbits
	.align	8
	.align		8
.nv.constant4:
        /*0000*/ 	.dword	vprintf
	.align		8
        /*0008*/ 	.dword	$str
	.align		8
        /*0010*/ 	.dword	$str$1
	.align		8
        /*0018*/ 	.dword	$str$2


//--------------------- .text._Z9print_arrPfi     --------------------------
	.section	.text._Z9print_arrPfi,"ax",@progbits
	.align	128
        .global         _Z9print_arrPfi
        .type           _Z9print_arrPfi,@function
        .size           _Z9print_arrPfi,(.L_x_46 - _Z9print_arrPfi)
        .other          _Z9print_arrPfi,@"STO_CUDA_ENTRY STV_DEFAULT"
_Z9print_arrPfi:
.text._Z9print_arrPfi:
[----:B------:R-:W0:Y:S01]  /*0000*/  LDC R1, c[0x0][0x37c] ;  /* 0x0000df00ff017b82 */ /* 0x000e220000000800 */
[----:B------:R-:W1:Y:S01]  /*0010*/  LDCU UR4, c[0x0][0x388] ;  /* 0x00007100ff0477ac */ /* 0x000e620008000800 */
[----:B0-----:R-:W-:Y:S01]  /*0020*/  VIADD R1, R1, 0xfffffff0 ;  /* 0xfffffff001017836 */ /* 0x001fe20000000000 */
[----:B------:R-:W0:Y:S01]  /*0030*/  LDCU UR5, c[0x0][0x2f8] ;  /* 0x00005f00ff0577ac */ /* 0x000e220008000800 */
[----:B------:R-:W2:Y:S01]  /*0040*/  LDCU UR6, c[0x0][0x2fc] ;  /* 0x00005f80ff0677ac */ /* 0x000ea20008000800 */
[----:B-1----:R-:W-:Y:S02]  /*0050*/  UISETP.GE.AND UP0, UPT, UR4, 0x1, UPT ;  /* 0x000000010400788c */ /* 0x002fe4000bf06270 */
[----:B0-----:R-:W-:-:S05]  /*0060*/  IADD3 R19, P0, PT, R1, UR5, RZ ;  /* 0x0000000501137c10 */ /* 0x001fca000ff1e0ff */
[----:B--2---:R-:W-:Y:S02]  /*0070*/  IMAD.X R18, RZ, RZ, UR6, P0 ;  /* 0x00000006ff127e24 */ /* 0x004fe400080e06ff */
[----:B------:R-:W-:Y:S06]  /*0080*/  BRA.U !UP0, `(.L_x_0) ;  /* 0x0000001908c07547 */ /* 0x000fec000b800000 */
[----:B------:R-:W-:Y:S01]  /*0090*/  UISETP.GE.U32.AND UP0, UPT, UR4, 0x10, UPT ;  /* 0x000000100400788c */ /* 0x000fe2000bf06070 */
[----:B------:R-:W-:Y:S01]  /*00a0*/  HFMA2 R2, -RZ, RZ, 0, 0 ;  /* 0x00000000ff027431 */ /* 0x000fe200000001ff */
[----:B------:R-:W0:Y:S01]  /*00b0*/  LDCU.64 UR36, c[0x0][0x358] ;  /* 0x00006b00ff2477ac */ /* 0x000e220008000a00 */
[----:B------:R-:W-:-:S06]  /*00c0*/  ULOP3.LUT UR38, UR4, 0xf, URZ, 0xc0, !UPT ;  /* 0x0000000f04267892 */ /* 0x000fcc000f8ec0ff */
[----:B------:R-:W-:Y:S06]  /*00d0*/  BRA.U !UP0, `(.L_x_1) ;  /* 0x0000000d087c7547 */ /* 0x000fec000b800000 */
[----:B------:R-:W1:Y:S01]  /*00e0*/  LDCU.64 UR6, c[0x0][0x380] ;  /* 0x00007000ff0677ac */ /* 0x000e620008000a00 */
[----:B------:R-:W-:Y:S01]  /*00f0*/  BSSY.RECONVERGENT B6, `(.L_x_1) ;  /* 0x00000dd000067945 */ /* 0x000fe20003800200 */
[----:B------:R-:W-:Y:S01]  /*0100*/  IMAD.MOV.U32 R22, RZ, RZ, RZ ;  /* 0x000000ffff167224 */ /* 0x000fe200078e00ff */
[----:B------:R-:W-:-:S06]  /*0110*/  ULOP3.LUT UR4, UR4, 0x7ffffff0, URZ, 0xc0, !UPT ;  /* 0x7ffffff004047892 */ /* 0x000fcc000f8ec0ff */
[----:B------:R-:W-:Y:S01]  /*0120*/  IMAD.U32 R2, RZ, RZ, UR4 ;  /* 0x00000004ff027e24 */ /* 0x000fe2000f8e00ff */
[----:B-1----:R-:W-:-:S04]  /*0130*/  UIADD3 UR5, UP0, UPT, UR6, 0x20, URZ ;  /* 0x0000002006057890 */ /* 0x002fc8000ff1e0ff */
[----:B------:R-:W-:Y:S02]  /*0140*/  UIADD3.X UR6, UPT, UPT, URZ, UR7, URZ, UP0, !UPT ;  /* 0x00000007ff067290 */ /* 0x000fe400087fe4ff */
[----:B------:R-:W-:-:S04]  /*0150*/  MOV R16, UR5 ;  /* 0x0000000500107c02 */ /* 0x000fc80008000f00 */
[----:B------:R-:W-:-:S07]  /*0160*/  IMAD.U32 R17, RZ, RZ, UR6 ;  /* 0x00000006ff117e24 */ /* 0x000fce000f8e00ff */
.L_x_18:
[----:B0-----:R-:W2:Y:S01]  /*0170*/  LDG.E R0, desc[UR36][R16.64+-0x20] ;  /* 0xffffe02410007981 */ /* 0x001ea2000c1e1900 */
[----:B------:R-:W-:Y:S01]  /*0180*/  MOV R23, 0x0 ;  /* 0x0000000000177802 */ /* 0x000fe20000000f00 */
[----:B------:R-:W0:Y:S01]  /*0190*/  LDCU.64 UR4, c[0x4][0x10] ;  /* 0x01000200ff0477ac */ /* 0x000e220008000a00 */
[----:B------:R-:W-:Y:S01]  /*01a0*/  IMAD.MOV.U32 R6, RZ, RZ, R19 ;  /* 0x000000ffff067224 */ /* 0x000fe200078e0013 */
[----:B------:R1:W-:Y:S01]  /*01b0*/  STL [R1], R22 ;  /* 0x0000001601007387 */ /* 0x0003e20000100800 */
[----:B------:R1:W3:Y:S01]  /*01c0*/  LDC.64 R10, c[0x4][R23] ;  /* 0x01000000170a7b82 */ /* 0x0002e20000000a00 */
[----:B------:R-:W-:Y:S02]  /*01d0*/  IMAD.MOV.U32 R7, RZ, RZ, R18 ;  /* 0x000000ffff077224 */ /* 0x000fe400078e0012 */
[----:B0-----:R-:W-:Y:S01]  /*01e0*/  IMAD.U32 R4, RZ, RZ, UR4 ;  /* 0x00000004ff047e24 */ /* 0x001fe2000f8e00ff */
[----:B------:R-:W-:Y:S01]  /*01f0*/  MOV R5, UR5 ;  /* 0x0000000500057c02 */ /* 0x000fe20008000f00 */
[----:B--2---:R-:W0:Y:S02]  /*0200*/  F2F.F64.F32 R8, R0 ;  /* 0x0000000000087310 */ /* 0x004e240000201800 */
[----:B0--3--:R1:W-:Y:S04]  /*0210*/  STL.64 [R1+0x8], R8 ;  /* 0x0000080801007387 */ /* 0x0093e80000100a00 */
[----:B------:R-:W-:-:S07]  /*0220*/  LEPC R20, `(.L_x_2) ;  /* 0x000000001014794e */ /* 0x000fce0000000000 */
[----:B-1----:R-:W-:Y:S05]  /*0230*/  CALL.ABS.NOINC R10 ;  /* 0x000000000a007343 */ /* 0x002fea0003c00000 */
.L_x_2:
[----:B------:R-:W2:Y:S01]  /*0240*/  LDG.E R0, desc[UR36][R16.64+-0x1c] ;  /* 0xffffe42410007981 */ /* 0x000ea2000c1e1900 */
[----:B------:R-:W-:Y:S01]  /*0250*/  IADD3 R10, PT, PT, R22, 0x1, RZ ;  /* 0x00000001160a7810 */ /* 0x000fe20007ffe0ff */
[----:B------:R0:W1:Y:S01]  /*0260*/  LDC.64 R12, c[0x4][R23] ;  /* 0x01000000170c7b82 */ /* 0x0000620000000a00 */
[----:B------:R-:W3:Y:S01]  /*0270*/  LDCU.64 UR4, c[0x4][0x10] ;  /* 0x01000200ff0477ac */ /* 0x000ee20008000a00 */
[----:B------:R-:W-:Y:S01]  /*0280*/  MOV R6, R19 ;  /* 0x0000001300067202 */ /* 0x000fe20000000f00 */
[----:B------:R-:W-:Y:S01]  /*0290*/  IMAD.MOV.U32 R7, RZ, RZ, R18 ;  /* 0x000000ffff077224 */ /* 0x000fe200078e0012 */
[----:B------:R0:W-:Y:S01]  /*02a0*/  STL [R1], R10 ;  /* 0x0000000a01007387 */ /* 0x0001e20000100800 */
[----:B---3--:R-:W-:Y:S02]  /*02b0*/  IMAD.U32 R4, RZ, RZ, UR4 ;  /* 0x00000004ff047e24 */ /* 0x008fe4000f8e00ff */
[----:B------:R-:W-:Y:S01]  /*02c0*/  IMAD.U32 R5, RZ, RZ, UR5 ;  /* 0x00000005ff057e24 */ /* 0x000fe2000f8e00ff */
[----:B--2---:R-:W2:Y:S02]  /*02d0*/  F2F.F64.F32 R8, R0 ;  /* 0x0000000000087310 */ /* 0x004ea40000201800 */
[----:B-12---:R0:W-:Y:S04]  /*02e0*/  STL.64 [R1+0x8], R8 ;  /* 0x0000080801007387 */ /* 0x0061e80000100a00 */
[----:B------:R-:W-:-:S07]  /*02f0*/  LEPC R20, `(.L_x_3) ;  /* 0x000000001014794e */ /* 0x000fce0000000000 */
[----:B0-----:R-:W-:Y:S05]  /*0300*/  CALL.ABS.NOINC R12 ;  /* 0x000000000c007343 */ /* 0x001fea0003c00000 */
.L_x_3:
[----:B------:R-:W2:Y:S01]  /*0310*/  LDG.E R0, desc[UR36][R16.64+-0x18] ;  /* 0xffffe82410007981 */ /* 0x000ea2000c1e1900 */
[----:B------:R-:W-:Y:S01]  /*0320*/  VIADD R10, R22, 0x2 ;  /* 0x00000002160a7836 */ /* 0x000fe20000000000 */
[----:B------:R0:W1:Y:S01]  /*0330*/  LDC.64 R12, c[0x4][R23] ;  /* 0x01000000170c7b82 */ /* 0x0000620000000a00 */
[----:B------:R-:W3:Y:S01]  /*0340*/  LDCU.64 UR4, c[0x4][0x10] ;  /* 0x01000200ff0477ac */ /* 0x000ee20008000a00 */
[----:B------:R-:W-:Y:S01]  /*0350*/  IMAD.MOV.U32 R6, RZ, RZ, R19 ;  /* 0x000000ffff067224 */ /* 0x000fe200078e0013 */
[----:B------:R-:W-:Y:S01]  /*0360*/  MOV R7, R18 ;  /* 0x0000001200077202 */ /* 0x000fe20000000f00 */
[----:B------:R0:W-:Y:S01]  /*0370*/  STL [R1], R10 ;  /* 0x0000000a01007387 */ /* 0x0001e20000100800 */
[----:B---3--:R-:W-:Y:S01]  /*0380*/  MOV R4, UR4 ;  /* 0x0000000400047c02 */ /* 0x008fe20008000f00 */
[----:B------:R-:W-:Y:S01]  /*0390*/  IMAD.U32 R5, RZ, RZ, UR5 ;  /* 0x00000005ff057e24 */ /* 0x000fe2000f8e00ff */
[----:B--2---:R-:W2:Y:S02]  /*03a0*/  F2F.F64.F32 R8, R0 ;  /* 0x0000000000087310 */ /* 0x004ea40000201800 */
[----:B-12---:R0:W-:Y:S04]  /*03b0*/  STL.64 [R1+0x8], R8 ;  /* 0x0000080801007387 */ /* 0x0061e80000100a00 */
[----:B------:R-:W-:-:S07]  /*03c0*/  LEPC R20, `(.L_x_4) ;  /* 0x000000001014794e */ /* 0x000fce0000000000 */
[----:B0-----:R-:W-:Y:S05]  /*03d0*/  CALL.ABS.NOINC R12 ;  /* 0x000000000c007343 */ /* 0x001fea0003c00000 */
.L_x_4:
[----:B------:R-:W2:Y:S01]  /*03e0*/  LDG.E R0, desc[UR36][R16.64+-0x14] ;  /* 0xffffec2410007981 */ /* 0x000ea2000c1e1900 */
[----:B------:R-:W-:Y:S01]  /*03f0*/  VIADD R10, R22, 0x3 ;  /* 0x00000003160a7836 */ /* 0x000fe20000000000 */
[----:B------:R0:W1:Y:S01]  /*0400*/  LDC.64 R12, c[0x4][R23] ;  /* 0x01000000170c7b82 */ /* 0x0000620000000a00 */
[----:B------:R-:W3:Y:S01]  /*0410*/  LDCU.64 UR4, c[0x4][0x10] ;  /* 0x01000200ff0477ac */ /* 0x000ee20008000a00 */
[----:B------:R-:W-:Y:S02]  /*0420*/  IMAD.MOV.U32 R6, RZ, RZ, R19 ;  /* 0x000000ffff067224 */ /* 0x000fe400078e0013 */
[----:B------:R0:W-:Y:S01]  /*0430*/  STL [R1], R10 ;  /* 0x0000000a01007387 */ /* 0x0001e20000100800 */
[----:B------:R-:W-:Y:S02]  /*0440*/  IMAD.MOV.U32 R7, RZ, RZ, R18 ;  /* 0x000000ffff077224 */ /* 0x000fe400078e0012 */
[----:B---3--:R-:W-:Y:S01]  /*0450*/  IMAD.U32 R4, RZ, RZ, UR4 ;  /* 0x00000004ff047e24 */ /* 0x008fe2000f8e00ff */
[----:B------:R-:W-:Y:S01]  /*0460*/  MOV R5, UR5 ;  /* 0x0000000500057c02 */ /* 0x000fe20008000f00 */
[----:B--2---:R-:W2:Y:S02]  /*0470*/  F2F.F64.F32 R8, R0 ;  /* 0x0000000000087310 */ /* 0x004ea40000201800 */
[----:B-12---:R0:W-:Y:S04]  /*0480*/  STL.64 [R1+0x8], R8 ;  /* 0x0000080801007387 */ /* 0x0061e80000100a00 */
[----:B------:R-:W-:-:S07]  /*0490*/  LEPC R20, `(.L_x_5) ;  /* 0x000000001014794e */ /* 0x000fce0000000000 */
[----:B0-----:R-:W-:Y:S05]  /*04a0*/  CALL.ABS.NOINC R12 ;  /* 0x000000000c007343 */ /* 0x001fea0003c00000 */
.L_x_5:
        /* <DEDUP_REMOVED lines=13> */
.L_x_6:
        /* <DEDUP_REMOVED lines=13> */
.L_x_7:
        /* <DEDUP_REMOVED lines=13> */
.L_x_8:
        /* <DEDUP_REMOVED lines=13> */
.L_x_9:
        /* <DEDUP_REMOVED lines=13> */
.L_x_10:
        /* <DEDUP_REMOVED lines=13> */
.L_x_11:
        /* <DEDUP_REMOVED lines=13> */
.L_x_12:
        /* <DEDUP_REMOVED lines=13> */
.L_x_13:
        /* <DEDUP_REMOVED lines=13> */
.L_x_14:
        /* <DEDUP_REMOVED lines=13> */
.L_x_15:
        /* <DEDUP_REMOVED lines=13> */
.L_x_16:
        /* <DEDUP_REMOVED lines=13> */
.L_x_17:
[----:B------:R-:W-:Y:S02]  /*0e70*/  IADD3 R22, PT, PT, R22, 0x10, RZ ;  /* 0x0000001016167810 */ /* 0x000fe40007ffe0ff */
[----:B------:R-:W-:Y:S02]  /*0e80*/  IADD3 R16, P1, PT, R16, 0x40, RZ ;  /* 0x0000004010107810 */ /* 0x000fe40007f3e0ff */
[----:B------:R-:W-:-:S03]  /*0e90*/  ISETP.NE.AND P0, PT, R22, R2, PT ;  /* 0x000000021600720c */ /* 0x000fc60003f05270 */
[----:B------:R-:W-:-:S10]  /*0ea0*/  IMAD.X R17, RZ, RZ, R17, P1 ;  /* 0x000000ffff117224 */ /* 0x000fd400008e0611 */
[----:B------:R-:W-:Y:S05]  /*0eb0*/  @P0 BRA `(.L_x_18) ;  /* 0xfffffff000ac0947 */ /* 0x000fea000383ffff */
[----:B------:R-:W-:Y:S05]  /*0ec0*/  BSYNC.RECONVERGENT B6 ;  /* 0x0000000000067941 */ /* 0x000fea0003800200 */
.L_x_1:
[----:B------:R-:W-:Y:S01]  /*0ed0*/  UISETP.NE.AND UP0, UPT, UR38, URZ, UPT ;  /* 0x000000ff2600728c */ /* 0x000fe2000bf05270 */
[----:B------:R-:W-:Y:S08]  /*0ee0*/  BSSY.RECONVERGENT B6, `(.L_x_0) ;  /* 0x00000ca000067945 */ /* 0x000ff00003800200 */
[----:B------:R-:W-:Y:S05]  /*0ef0*/  BRA.U !UP0, `(.L_x_19) ;  /* 0x0000000d08207547 */ /* 0x000fea000b800000 */
[----:B------:R-:W1:Y:S01]  /*0f00*/  LDC R23, c[0x0][0x388] ;  /* 0x0000e200ff177b82 */ /* 0x000e620000000800 */
[----:B------:R-:W-:Y:S01]  /*0f10*/  UISETP.GE.U32.AND UP0, UPT, UR38, 0x8, UPT ;  /* 0x000000082600788c */ /* 0x000fe2000bf06070 */
[----:B-1----:R-:W-:-:S08]  /*0f20*/  LOP3.LUT R23, R23, 0x7, RZ, 0xc0, !PT ;  /* 0x0000000717177812 */ /* 0x002fd000078ec0ff */
[----:B------:R-:W-:Y:S05]  /*0f30*/  BRA.U !UP0, `(.L_x_20) ;  /* 0x0000000508ac7547 */ /* 0x000fea000b800000 */
[----:B------:R-:W1:Y:S01]  /*0f40*/  LDC.64 R16, c[0x0][0x380] ;  /* 0x0000e000ff107b82 */ /* 0x000e620000000a00 */
[----:B------:R-:W-:Y:S01]  /*0f50*/  MOV R22, 0x0 ;  /* 0x0000000000167802 */ /* 0x000fe20000000f00 */
[----:B------:R-:W2:Y:S01]  /*0f60*/  LDCU.64 UR4, c[0x4][0x10] ;  /* 0x01000200ff0477ac */ /* 0x000ea20008000a00 */
[----:B-1----:R-:W-:-:S05]  /*0f70*/  IMAD.WIDE.U32 R16, R2, 0x4, R16 ;  /* 0x0000000402107825 */ /* 0x002fca00078e0010 */
[----:B0-----:R-:W3:Y:S01]  /*0f80*/  LDG.E R0, desc[UR36][R16.64] ;  /* 0x0000002410007981 */ /* 0x001ee2000c1e1900 */
[----:B------:R0:W1:Y:S01]  /*0f90*/  LDC.64 R10, c[0x4][R22] ;  /* 0x01000000160a7b82 */ /* 0x0000620000000a00 */
[----:B--2---:R-:W-:Y:S01]  /*0fa0*/  IMAD.U32 R4, RZ, RZ, UR4 ;  /* 0x00000004ff047e24 */ /* 0x004fe2000f8e00ff */
[----:B------:R-:W-:Y:S01]  /*0fb0*/  MOV R5, UR5 ;  /* 0x0000000500057c02 */ /* 0x000fe20008000f00 */
[----:B------:R0:W-:Y:S01]  /*0fc0*/  STL [R1], R2 ;  /* 0x0000000201007387 */ /* 0x0001e20000100800 */
[----:B------:R-:W-:Y:S02]  /*0fd0*/  IMAD.MOV.U32 R6, RZ, RZ, R19 ;  /* 0x000000ffff067224 */ /* 0x000fe400078e0013 */
[----:B------:R-:W-:Y:S01]  /*0fe0*/  IMAD.MOV.U32 R7, RZ, RZ, R18 ;  /* 0x000000ffff077224 */ /* 0x000fe200078e0012 */
[----:B---3--:R-:W2:Y:S02]  /*0ff0*/  F2F.F64.F32 R8, R0 ;  /* 0x0000000000087310 */ /* 0x008ea40000201800 */
[----:B-12---:R0:W-:Y:S04]  /*1000*/  STL.64 [R1+0x8], R8 ;  /* 0x0000080801007387 */ /* 0x0061e80000100a00 */
[----:B------:R-:W-:-:S07]  /*1010*/  LEPC R20, `(.L_x_21) ;  /* 0x000000001014794e */ /* 0x000fce0000000000 */
[----:B0-----:R-:W-:Y:S05]  /*1020*/  CALL.ABS.NOINC R10 ;  /* 0x000000000a007343 */ /* 0x001fea0003c00000 */
.L_x_21:
        /* <DEDUP_REMOVED lines=13> */
.L_x_22:
        /* <DEDUP_REMOVED lines=13> */
.L_x_23:
        /* <DEDUP_REMOVED lines=13> */
.L_x_24:
        /* <DEDUP_REMOVED lines=13> */
.L_x_25:
        /* <DEDUP_REMOVED lines=13> */
.L_x_26:
        /* <DEDUP_REMOVED lines=13> */
.L_x_27:
        /* <DEDUP_REMOVED lines=13> */
.L_x_28:
[----:B------:R-:W-:-:S07]  /*15e0*/  IADD3 R2, PT, PT, R2, 0x8, RZ ;  /* 0x0000000802027810 */ /* 0x000fce0007ffe0ff */
.L_x_20:
[----:B------:R-:W-:-:S13]  /*15f0*/  ISETP.NE.AND P0, PT, R23, RZ, PT ;  /* 0x000000ff1700720c */ /* 0x000fda0003f05270 */
[----:B------:R-:W-:Y:S05]  /*1600*/  @!P0 BRA `(.L_x_19) ;  /* 0x00000004005c8947 */ /* 0x000fea0003800000 */
[----:B------:R-:W1:Y:S01]  /*1610*/  LDC R0, c[0x0][0x388] ;  /* 0x0000e200ff007b82 */ /* 0x000e620000000800 */
[----:B------:R-:W-:Y:S02]  /*1620*/  ISETP.GE.U32.AND P0, PT, R23, 0x4, PT ;  /* 0x000000041700780c */ /* 0x000fe40003f06070 */
[----:B-1----:R-:W-:-:S11]  /*1630*/  LOP3.LUT R23, R0, 0x3, RZ, 0xc0, !PT ;  /* 0x0000000300177812 */ /* 0x002fd600078ec0ff */
[----:B------:R-:W-:Y:S05]  /*1640*/  @!P0 BRA `(.L_x_29) ;  /* 0x0000000000dc8947 */ /* 0x000fea0003800000 */
        /* <DEDUP_REMOVED lines=9> */
[----:B------:R-:W-:Y:S01]  /*16e0*/  IMAD.MOV.U32 R6, RZ, RZ, R19 ;  /* 0x000000ffff067224 */ /* 0x000fe200078e0013 */
[----:B------:R-:W-:Y:S01]  /*16f0*/  MOV R7, R18 ;  /* 0x0000001200077202 */ /* 0x000fe20000000f00 */
[----:B---3--:R-:W2:Y:S02]  /*1700*/  F2F.F64.F32 R8, R0 ;  /* 0x0000000000087310 */ /* 0x008ea40000201800 */
[----:B-12---:R0:W-:Y:S04]  /*1710*/  STL.64 [R1+0x8], R8 ;  /* 0x0000080801007387 */ /* 0x0061e80000100a00 */
[----:B------:R-:W-:-:S07]  /*1720*/  LEPC R20, `(.L_x_30) ;  /* 0x000000001014794e */ /* 0x000fce0000000000 */
[----:B0-----:R-:W-:Y:S05]  /*1730*/  CALL.ABS.NOINC R10 ;  /* 0x000000000a007343 */ /* 0x001fea0003c00000 */
.L_x_30:
[----:B------:R-:W2:Y:S01]  /*1740*/  LDG.E R0, desc[UR36][R16.64+0x4] ;  /* 0x0000042410007981 */ /* 0x000ea2000c1e1900 */
[----:B------:R-:W-:Y:S01]  /*1750*/  VIADD R10, R2, 0x1 ;  /* 0x00000001020a7836 */ /* 0x000fe20000000000 */
[----:B------:R0:W1:Y:S01]  /*1760*/  LDC.64 R12, c[0x4][R22] ;  /* 0x01000000160c7b82 */ /* 0x0000620000000a00 */
[----:B------:R-:W3:Y:S01]  /*1770*/  LDCU.64 UR4, c[0x4][0x10] ;  /* 0x01000200ff0477ac */ /* 0x000ee20008000a00 */
[----:B------:R-:W-:Y:S01]  /*1780*/  MOV R6, R19 ;  /* 0x0000001300067202 */ /* 0x000fe20000000f00 */
[----:B------:R-:W-:Y:S01]  /*1790*/  IMAD.MOV.U32 R7, RZ, RZ, R18 ;  /* 0x000000ffff077224 */ /* 0x000fe200078e0012 */
[----:B------:R0:W-:Y:S01]  /*17a0*/  STL [R1], R10 ;  /* 0x0000000a01007387 */ /* 0x0001e20000100800 */
[----:B---3--:R-:W-:Y:S01]  /*17b0*/  MOV R4, UR4 ;  /* 0x0000000400047c02 */ /* 0x008fe20008000f00 */
[----:B------:R-:W-:Y:S01]  /*17c0*/  IMAD.U32 R5, RZ, RZ, UR5 ;  /* 0x00000005ff057e24 */ /* 0x000fe2000f8e00ff */
[----:B--2---:R-:W2:Y:S02]  /*17d0*/  F2F.F64.F32 R8, R0 ;  /* 0x0000000000087310 */ /* 0x004ea40000201800 */
[----:B-12---:R0:W-:Y:S04]  /*17e0*/  STL.64 [R1+0x8], R8 ;  /* 0x0000080801007387 */ /* 0x0061e80000100a00 */
[----:B------:R-:W-:-:S07]  /*17f0*/  LEPC R20, `(.L_x_31) ;  /* 0x000000001014794e */ /* 0x000fce0000000000 */
[----:B0-----:R-:W-:Y:S05]  /*1800*/  CALL.ABS.NOINC R12 ;  /* 0x000000000c007343 */ /* 0x001fea0003c00000 */
.L_x_31:
[----:B------:R-:W2:Y:S01]  /*1810*/  LDG.E R0, desc[UR36][R16.64+0x8] ;  /* 0x0000082410007981 */ /* 0x000ea2000c1e1900 */
[----:B------:R-:W-:Y:S01]  /*1820*/  IADD3 R10, PT, PT, R2, 0x2, RZ ;  /* 0x00000002020a7810 */ /* 0x000fe20007ffe0ff */
[----:B------:R0:W1:Y:S01]  /*1830*/  LDC.64 R12, c[0x4][R22] ;  /* 0x01000000160c7b82 */ /* 0x0000620000000a00 */
[----:B------:R-:W3:Y:S01]  /*1840*/  LDCU.64 UR4, c[0x4][0x10] ;  /* 0x01000200ff0477ac */ /* 0x000ee20008000a00 */
[----:B------:R-:W-:Y:S01]  /*1850*/  IMAD.MOV.U32 R6, RZ, RZ, R19 ;  /* 0x000000ffff067224 */ /* 0x000fe200078e0013 */
[----:B------:R-:W-:Y:S01]  /*1860*/  MOV R7, R18 ;  /* 0x0000001200077202 */ /* 0x000fe20000000f00 */
[----:B------:R0:W-:Y:S01]  /*1870*/  STL [R1], R10 ;  /* 0x0000000a01007387 */ /* 0x0001e20000100800 */
[----:B---3--:R-:W-:Y:S01]  /*1880*/  IMAD.U32 R4, RZ, RZ, UR4 ;  /* 0x00000004ff047e24 */ /* 0x008fe2000f8e00ff */
[----:B------:R-:W-:Y:S01]  /*1890*/  MOV R5, UR5 ;  /* 0x0000000500057c02 */ /* 0x000fe20008000f00 */
[----:B--2---:R-:W2:Y:S02]  /*18a0*/  F2F.F64.F32 R8, R0 ;  /* 0x0000000000087310 */ /* 0x004ea40000201800 */
[----:B-12---:R0:W-:Y:S04]  /*18b0*/  STL.64 [R1+0x8], R8 ;  /* 0x0000080801007387 */ /* 0x0061e80000100a00 */
[----:B------:R-:W-:-:S07]  /*18c0*/  LEPC R20, `(.L_x_32) ;  /* 0x000000001014794e */ /* 0x000fce0000000000 */
[----:B0-----:R-:W-:Y:S05]  /*18d0*/  CALL.ABS.NOINC R12 ;  /* 0x000000000c007343 */ /* 0x001fea0003c00000 */
.L_x_32:
        /* <DEDUP_REMOVED lines=13> */
.L_x_33:
[----:B------:R-:W-:-:S07]  /*19b0*/  IADD3 R2, PT, PT, R2, 0x4, RZ ;  /* 0x0000000402027810 */ /* 0x000fce0007ffe0ff */
.L_x_29:
[----:B------:R-:W-:-:S13]  /*19c0*/  ISETP.NE.AND P0, PT, R23, RZ, PT ;  /* 0x000000ff1700720c */ /* 0x000fda0003f05270 */
[----:B------:R-:W-:Y:S05]  /*19d0*/  @!P0 BRA `(.L_x_19) ;  /* 0x0000000000688947 */ /* 0x000fea0003800000 */
[----:B------:R-:W1:Y:S01]  /*19e0*/  LDC.64 R4, c[0x0][0x380] ;  /* 0x0000e000ff047b82 */ /* 0x000e620000000a00 */
[----:B------:R-:W-:Y:S02]  /*19f0*/  IMAD.MOV R16, RZ, RZ, -R23 ;  /* 0x000000ffff107224 */ /* 0x000fe400078e0a17 */
[----:B-1----:R-:W-:-:S04]  /*1a00*/  IMAD.WIDE.U32 R4, R2, 0x4, R4 ;  /* 0x0000000402047825 */ /* 0x002fc800078e0004 */
[----:B------:R-:W-:Y:S01]  /*1a10*/  IMAD.MOV.U32 R23, RZ, RZ, R5 ;  /* 0x000000ffff177224 */ /* 0x000fe200078e0005 */
[----:B------:R-:W-:-:S07]  /*1a20*/  MOV R22, R4 ;  /* 0x0000000400167202 */ /* 0x000fce0000000f00 */
.L_x_35:
[----:B0-----:R-:W2:Y:S01]  /*1a30*/  LDG.E R0, desc[UR36][R22.64] ;  /* 0x0000002416007981 */ /* 0x001ea2000c1e1900 */
[----:B------:R-:W-:Y:S01]  /*1a40*/  MOV R8, 0x0 ;  /* 0x0000000000087802 */ /* 0x000fe20000000f00 */
[----:B------:R-:W0:Y:S01]  /*1a50*/  LDCU.64 UR4, c[0x4][0x10] ;  /* 0x01000200ff0477ac */ /* 0x000e220008000a00 */
[----:B------:R-:W-:Y:S01]  /*1a60*/  IADD3 R16, PT, PT, R16, 0x1, RZ ;  /* 0x0000000110107810 */ /* 0x000fe20007ffe0ff */
[----:B------:R1:W-:Y:S01]  /*1a70*/  STL [R1], R2 ;  /* 0x0000000201007387 */ /* 0x0003e20000100800 */
[----:B------:R-:W-:Y:S01]  /*1a80*/  IMAD.MOV.U32 R6, RZ, RZ, R19 ;  /* 0x000000ffff067224 */ /* 0x000fe200078e0013 */
[----:B------:R-:W-:Y:S01]  /*1a90*/  MOV R7, R18 ;  /* 0x0000001200077202 */ /* 0x000fe20000000f00 */
[----:B------:R-:W3:Y:S01]  /*1aa0*/  LDC.64 R8, c[0x4][R8] ;  /* 0x0100000008087b82 */ /* 0x000ee20000000a00 */
[----:B------:R-:W-:Y:S01]  /*1ab0*/  ISETP.NE.AND P0, PT, R16, RZ, PT ;  /* 0x000000ff1000720c */ /* 0x000fe20003f05270 */
[----:B0-----:R-:W-:Y:S01]  /*1ac0*/  IMAD.U32 R4, RZ, RZ, UR4 ;  /* 0x00000004ff047e24 */ /* 0x001fe2000f8e00ff */
[----:B------:R-:W-:Y:S01]  /*1ad0*/  MOV R5, UR5 ;  /* 0x0000000500057c02 */ /* 0x000fe20008000f00 */
[----:B--2---:R0:W2:Y:S02]  /*1ae0*/  F2F.F64.F32 R10, R0 ;  /* 0x00000000000a7310 */ /* 0x0040a40000201800 */
[----:B0-----:R-:W-:Y:S01]  /*1af0*/  P2R R0, PR, RZ, 0x1 ;  /* 0x00000001ff007803 */ /* 0x001fe20000000000 */
[----:B--23--:R1:W-:Y:S07]  /*1b00*/  STL.64 [R1+0x8], R10 ;  /* 0x0000080a01007387 */ /* 0x00c3ee0000100a00 */
[----:B------:R-:W-:-:S07]  /*1b10*/  LEPC R20, `(.L_x_34) ;  /* 0x000000001014794e */ /* 0x000fce0000000000 */
[----:B-1----:R-:W-:Y:S05]  /*1b20*/  CALL.ABS.NOINC R8 ;  /* 0x0000000008007343 */ /* 0x002fea0003c00000 */
.L_x_34:
[----:B------:R-:W-:Y:S01]  /*1b30*/  ISETP.NE.AND P6, PT, R16, RZ, PT ;  /* 0x000000ff1000720c */ /* 0x000fe20003fc5270 */
[----:B------:R-:W-:Y:S01]  /*1b40*/  VIADD R2, R2, 0x1 ;  /* 0x0000000102027836 */ /* 0x000fe20000000000 */
[----:B------:R-:W-:-:S04]  /*1b50*/  IADD3 R22, P0, PT, R22, 0x4, RZ ;  /* 0x0000000416167810 */ /* 0x000fc80007f1e0ff */
[----:B------:R-:W-:-:S07]  /*1b60*/  IADD3.X R23, PT, PT, RZ, R23, RZ, P0, !PT ;  /* 0x00000017ff177210 */ /* 0x000fce00007fe4ff */
[----:B------:R-:W-:Y:S05]  /*1b70*/  @P6 BRA `(.L_x_35) ;  /* 0xfffffffc00ac6947 */ /* 0x000fea000383ffff */
.L_x_19:
[----:B0-----:R-:W-:Y:S05]  /*1b80*/  BSYNC.RECONVERGENT B6 ;  /* 0x0000000000067941 */ /* 0x001fea0003800200 */
.L_x_0:
[----:B------:R-:W-:Y:S01]  /*1b90*/  MOV R0, 0x0 ;  /* 0x0000000000007802 */ /* 0x000fe20000000f00 */
[----:B------:R-:W0:Y:S01]  /*1ba0*/  LDCU.64 UR4, c[0x4][0x18] ;  /* 0x01000300ff0477ac */ /* 0x000e220008000a00 */
[----:B------:R-:W-:Y:S02]  /*1bb0*/  CS2R R6, SRZ ;  /* 0x0000000000067805 */ /* 0x000fe4000001ff00 */
[----:B------:R1:W2:Y:S01]  /*1bc0*/  LDC.64 R2, c[0x4][R0] ;  /* 0x0100000000027b82 */ /* 0x0002a20000000a00 */
[----:B0-----:R-:W-:Y:S01]  /*1bd0*/  IMAD.U32 R4, RZ, RZ, UR4 ;  /* 0x00000004ff047e24 */ /* 0x001fe2000f8e00ff */
[----:B-1----:R-:W-:-:S07]  /*1be0*/  MOV R5, UR5 ;  /* 0x0000000500057c02 */ /* 0x002fce0008000f00 */
[----:B------:R-:W-:-:S07]  /*1bf0*/  LEPC R20, `(.L_x_36) ;  /* 0x000000001014794e */ /* 0x000fce0000000000 */
[----:B--2---:R-:W-:Y:S05]  /*1c00*/  CALL.ABS.NOINC R2 ;  /* 0x0000000002007343 */ /* 0x004fea0003c00000 */
.L_x_36:
[----:B------:R-:W-:Y:S05]  /*1c10*/  EXIT ;  /* 0x000000000000794d */ /* 0x000fea0003800000 */
.L_x_37:
[----:B------:R-:W-:-:S00]  /*1c20*/  BRA `(.L_x_37) ;  /* 0xfffffffc00fc7947 */ /* 0x000fc0000383ffff */
[----:B------:R-:W-:-:S00]  /*1c30*/  NOP ;  /* 0x0000000000007918 */ /* 0x000fc00000000000 */
        /* <DEDUP_REMOVED lines=12> */
.L_x_46:


//--------------------- .text._Z11print_vals2PfS_ --------------------------
	.section	.text._Z11print_vals2PfS_,"ax",@progbits
	.align	128
        .global         _Z11print_vals2PfS_
        .type           _Z11print_vals2PfS_,@function
        .size           _Z11print_vals2PfS_,(.L_x_47 - _Z11print_vals2PfS_)
        .other          _Z11print_vals2PfS_,@"STO_CUDA_ENTRY STV_DEFAULT"
_Z11print_vals2PfS_:
.text._Z11print_vals2PfS_:
[----:B------:R-:W0:Y:S08]  /*0000*/  LDC R1, c[0x0][0x37c] ;  /* 0x0000df00ff017b82 */ /* 0x000e300000000800 */
[----:B------:R-:W1:Y:S01]  /*0010*/  LDC.64 R2, c[0x0][0x380] ;  /* 0x0000e000ff027b82 */ /* 0x000e620000000a00 */
[----:B------:R-:W1:Y:S01]  /*0020*/  LDCU.64 UR4, c[0x0][0x358] ;  /* 0x00006b00ff0477ac */ /* 0x000e620008000a00 */
[----:B0-----:R-:W-:Y:S01]  /*0030*/  VIADD R1, R1, 0xfffffff0 ;  /* 0xfffffff001017836 */ /* 0x001fe20000000000 */
[----:B------:R-:W0:Y:S05]  /*0040*/  LDCU.64 UR6, c[0x4][0x8] ;  /* 0x01000100ff0677ac */ /* 0x000e2a0008000a00 */
[----:B------:R-:W2:Y:S01]  /*0050*/  LDC.64 R12, c[0x0][0x388] ;  /* 0x0000e200ff0c7b82 */ /* 0x000ea20000000a00 */
[----:B-1----:R-:W3:Y:S04]  /*0060*/  LDG.E R2, desc[UR4][R2.64] ;  /* 0x0000000402027981 */ /* 0x002ee8000c1e1900 */
[----:B--2---:R-:W2:Y:S01]  /*0070*/  LDG.E R10, desc[UR4][R12.64] ;  /* 0x000000040c0a7981 */ /* 0x004ea2000c1e1900 */
[----:B------:R-:W-:Y:S01]  /*0080*/  MOV R0, 0x0 ;  /* 0x0000000000007802 */ /* 0x000fe20000000f00 */
[----:B------:R-:W1:Y:S01]  /*0090*/  LDCU UR4, c[0x0][0x2f8] ;  /* 0x00005f00ff0477ac */ /* 0x000e620008000800 */
[----:B0-----:R-:W-:Y:S01]  /*00a0*/  IMAD.U32 R4, RZ, RZ, UR6 ;  /* 0x00000006ff047e24 */ /* 0x001fe2000f8e00ff */
[----:B------:R-:W-:Y:S01]  /*00b0*/  MOV R5, UR7 ;  /* 0x0000000700057c02 */ /* 0x000fe20008000f00 */
[----:B------:R0:W4:Y:S01]  /*00c0*/  LDC.64 R14, c[0x4][R0] ;  /* 0x01000000000e7b82 */ /* 0x0001220000000a00 */
[----:B------:R-:W5:Y:S01]  /*00d0*/  LDCU UR5, c[0x0][0x2fc] ;  /* 0x00005f80ff0577ac */ /* 0x000f620008000800 */
[----:B-1----:R-:W-:-:S05]  /*00e0*/  IADD3 R6, P0, PT, R1, UR4, RZ ;  /* 0x0000000401067c10 */ /* 0x002fca000ff1e0ff */
[----:B-----5:R-:W-:Y:S01]  /*00f0*/  IMAD.X R7, RZ, RZ, UR5, P0 ;  /* 0x00000005ff077e24 */ /* 0x020fe200080e06ff */
[----:B---3--:R-:W-:Y:S08]  /*0100*/  F2F.F64.F32 R8, R2 ;  /* 0x0000000200087310 */ /* 0x008ff00000201800 */
[----:B--2---:R-:W1:Y:S02]  /*0110*/  F2F.F64.F32 R10, R10 ;  /* 0x0000000a000a7310 */ /* 0x004e640000201800 */
[----:B-1--4-:R0:W-:Y:S02]  /*0120*/  STL.128 [R1], R8 ;  /* 0x0000000801007387 */ /* 0x0121e40000100c00 */
[----:B------:R-:W-:-:S07]  /*0130*/  LEPC R20, `(.L_x_38) ;  /* 0x000000001014794e */ /* 0x000fce0000000000 */
[----:B0-----:R-:W-:Y:S05]  /*0140*/  CALL.ABS.NOINC R14 ;  /* 0x000000000e007343 */ /* 0x001fea0003c00000 */
.L_x_38:
[----:B------:R-:W-:Y:S05]  /*0150*/  EXIT ;  /* 0x000000000000794d */ /* 0x000fea0003800000 */
.L_x_39:
        /* <DEDUP_REMOVED lines=10> */
.L_x_47:


//--------------------- .text._Z13reduce_kernelPfPKfii --------------------------
	.section	.text._Z13reduce_kernelPfPKfii,"ax",@progbits
	.align	128
        .global         _Z13reduce_kernelPfPKfii
        .type           _Z13reduce_kernelPfPKfii,@function
        .size           _Z13reduce_kernelPfPKfii,(.L_x_48 - _Z13reduce_kernelPfPKfii)
        .other          _Z13reduce_kernelPfPKfii,@"STO_CUDA_ENTRY STV_DEFAULT"
_Z13reduce_kernelPfPKfii:
.text._Z13reduce_kernelPfPKfii:
[----:B------:R-:W-:Y:S01]  /*0000*/  LDC R1, c[0x0][0x37c] ;  /* 0x0000df00ff017b82 */ /* 0x000fe20000000800 */
[----:B------:R-:W0:Y:S01]  /*0010*/  S2R R11, SR_TID.X ;  /* 0x00000000000b7919 */ /* 0x000e220000002100 */
[----:B------:R-:W1:Y:S01]  /*0020*/  LDCU UR4, c[0x0][0x360] ;  /* 0x00006c00ff0477ac */ /* 0x000e620008000800 */
[----:B------:R-:W0:Y:S01]  /*0030*/  S2R R6, SR_CTAID.X ;  /* 0x0000000000067919 */ /* 0x000e220000002500 */
[----:B------:R-:W2:Y:S01]  /*0040*/  LDCU UR5, c[0x0][0x390] ;  /* 0x00007200ff0577ac */ /* 0x000ea20008000800 */
[----:B-1----:R-:W-:Y:S02]  /*0050*/  IMAD.U32 R0, RZ, RZ, UR4 ;  /* 0x00000004ff007e24 */ /* 0x002fe4000f8e00ff */
[----:B0-----:R-:W-:-:S05]  /*0060*/  IMAD R5, R6, UR4, R11 ;  /* 0x0000000406057c24 */ /* 0x001fca000f8e020b */
[----:B--2---:R-:W-:-:S13]  /*0070*/  ISETP.GE.AND P0, PT, R5, UR5, PT ;  /* 0x0000000505007c0c */ /* 0x004fda000bf06270 */
[----:B------:R-:W-:Y:S05]  /*0080*/  @P0 EXIT ;  /* 0x000000000000094d */ /* 0x000fea0003800000 */
[----:B------:R-:W0:Y:S01]  /*0090*/  LDC.64 R2, c[0x0][0x388] ;  /* 0x0000e200ff027b82 */ /* 0x000e220000000a00 */
[----:B------:R-:W1:Y:S01]  /*00a0*/  LDCU.64 UR6, c[0x0][0x358] ;  /* 0x00006b00ff0677ac */ /* 0x000e620008000a00 */
[----:B0-----:R-:W-:-:S06]  /*00b0*/  IMAD.WIDE R2, R5, 0x4, R2 ;  /* 0x0000000405027825 */ /* 0x001fcc00078e0202 */
[----:B-1----:R-:W2:Y:S01]  /*00c0*/  LDG.E R2, desc[UR6][R2.64] ;  /* 0x0000000602027981 */ /* 0x002ea2000c1e1900 */
[----:B------:R-:W0:Y:S01]  /*00d0*/  S2UR UR5, SR_CgaCtaId ;  /* 0x00000000000579c3 */ /* 0x000e220000008800 */
[----:B------:R-:W-:Y:S01]  /*00e0*/  UMOV UR4, 0x400 ;  /* 0x0000040000047882 */ /* 0x000fe20000000000 */
[----:B------:R-:W-:Y:S01]  /*00f0*/  ISETP.GE.U32.AND P0, PT, R0, 0x2, PT ;  /* 0x000000020000780c */ /* 0x000fe20003f06070 */
[----:B0-----:R-:W-:-:S06]  /*0100*/  ULEA UR4, UR5, UR4, 0x18 ;  /* 0x0000000405047291 */ /* 0x001fcc000f8ec0ff */
[----:B------:R-:W-:-:S05]  /*0110*/  LEA R7, R11, UR4, 0x2 ;  /* 0x000000040b077c11 */ /* 0x000fca000f8e10ff */
[----:B--2---:R0:W-:Y:S01]  /*0120*/  STS [R7], R2 ;  /* 0x0000000207007388 */ /* 0x0041e20000000800 */
[----:B------:R-:W-:Y:S06]  /*0130*/  BAR.SYNC.DEFER_BLOCKING 0x0 ;  /* 0x0000000000007b1d */ /* 0x000fec0000010000 */
[----:B------:R-:W-:Y:S05]  /*0140*/  @!P0 BRA `(.L_x_40) ;  /* 0x00000000007c8947 */ /* 0x000fea0003800000 */
[----:B------:R-:W1:Y:S01]  /*0150*/  LDCU UR5, c[0x0][0x390] ;  /* 0x00007200ff0577ac */ /* 0x000e620008000800 */
[----:B------:R-:W2:Y:S02]  /*0160*/  LDCU UR4, c[0x0][0x394] ;  /* 0x00007280ff0477ac */ /* 0x000ea40008000800 */
.L_x_44:
[--C-:B------:R-:W-:Y:S01]  /*0170*/  IMAD.MOV.U32 R8, RZ, RZ, R0.reuse ;  /* 0x000000ffff087224 */ /* 0x100fe200078e0000 */
[----:B------:R-:W-:Y:S01]  /*0180*/  SHF.R.U32.HI R0, RZ, 0x1, R0 ;  /* 0x00000001ff007819 */ /* 0x000fe20000011600 */
[----:B------:R-:W-:Y:S03]  /*0190*/  BSSY.RECONVERGENT B0, `(.L_x_41) ;  /* 0x0000017000007945 */ /* 0x000fe60003800200 */
[----:B------:R-:W-:Y:S01]  /*01a0*/  ISETP.GE.U32.AND P0, PT, R11, R0, PT ;  /* 0x000000000b00720c */ /* 0x000fe20003f06070 */
[----:B0-----:R-:W-:-:S05]  /*01b0*/  IMAD.IADD R2, R5, 0x1, R0 ;  /* 0x0000000105027824 */ /* 0x001fca00078e0200 */
[----:B-1----:R-:W-:-:S13]  /*01c0*/  ISETP.GE.U32.OR P0, PT, R2, UR5, P0 ;  /* 0x0000000502007c0c */ /* 0x002fda0008706470 */
[----:B------:R-:W-:Y:S05]  /*01d0*/  @P0 BRA `(.L_x_42) ;  /* 0x0000000000480947 */ /* 0x000fea0003800000 */
[----:B--2---:R-:W-:-:S09]  /*01e0*/  UISETP.NE.AND UP0, UPT, UR4, 0x1, UPT ;  /* 0x000000010400788c */ /* 0x004fd2000bf05270 */
[----:B------:R-:W-:Y:S05]  /*01f0*/  BRA.U !UP0, `(.L_x_43) ;  /* 0x00000001082c7547 */ /* 0x000fea000b800000 */
[----:B------:R-:W-:Y:S01]  /*0200*/  ISETP.NE.AND P0, PT, RZ, UR4, PT ;  /* 0x00000004ff007c0c */ /* 0x000fe2000bf05270 */
[----:B------:R-:W-:-:S12]  /*0210*/  IMAD R3, R0, 0x4, R7 ;  /* 0x0000000400037824 */ /* 0x000fd800078e0207 */
[----:B------:R-:W-:Y:S04]  /*0220*/  @!P0 LDS R2, [R7] ;  /* 0x0000000007028984 */ /* 0x000fe80000000800 */
[----:B------:R-:W0:Y:S02]  /*0230*/  @!P0 LDS R9, [R3] ;  /* 0x0000000003098984 */ /* 0x000e240000000800 */
[----:B0-----:R-:W-:-:S05]  /*0240*/  @!P0 FMNMX R2, R2, R9, PT ;  /* 0x0000000902028209 */ /* 0x001fca0003800000 */
[----:B------:R-:W-:Y:S04]  /*0250*/  @!P0 STS [R7], R2 ;  /* 0x0000000207008388 */ /* 0x000fe80000000800 */
[----:B------:R-:W-:Y:S04]  /*0260*/  @P0 LDS R4, [R3] ;  /* 0x0000000003040984 */ /* 0x000fe80000000800 */
[----:B------:R-:W0:Y:S02]  /*0270*/  @P0 LDS R9, [R7] ;  /* 0x0000000007090984 */ /* 0x000e240000000800 */
[----:B0-----:R-:W-:-:S05]  /*0280*/  @P0 FADD R4, R4, R9 ;  /* 0x0000000904040221 */ /* 0x001fca0000000000 */
[----:B------:R1:W-:Y:S01]  /*0290*/  @P0 STS [R7], R4 ;  /* 0x0000000407000388 */ /* 0x0003e20000000800 */
[----:B------:R-:W-:Y:S05]  /*02a0*/  BRA `(.L_x_42) ;  /* 0x0000000000147947 */ /* 0x000fea0003800000 */
.L_x_43:
[----:B------:R-:W-:Y:S01]  /*02b0*/  IMAD R4, R0, 0x4, R7 ;  /* 0x0000000400047824 */ /* 0x000fe200078e0207 */
[----:B------:R-:W-:Y:S04]  /*02c0*/  LDS R3, [R7] ;  /* 0x0000000007037984 */ /* 0x000fe80000000800 */
[----:B------:R-:W0:Y:S02]  /*02d0*/  LDS R2, [R4] ;  /* 0x0000000004027984 */ /* 0x000e240000000800 */
[----:B0-----:R-:W-:-:S05]  /*02e0*/  FMNMX R2, R2, R3, !PT ;  /* 0x0000000302027209 */ /* 0x001fca0007800000 */
[----:B------:R0:W-:Y:S02]  /*02f0*/  STS [R7], R2 ;  /* 0x0000000207007388 */ /* 0x0001e40000000800 */
.L_x_42:
[----:B--2---:R-:W-:Y:S05]  /*0300*/  BSYNC.RECONVERGENT B0 ;  /* 0x0000000000007941 */ /* 0x004fea0003800200 */
.L_x_41:
[----:B------:R-:W-:Y:S01]  /*0310*/  BAR.SYNC.DEFER_BLOCKING 0x0 ;  /* 0x0000000000007b1d */ /* 0x000fe20000010000 */
[----:B------:R-:W-:-:S13]  /*0320*/  ISETP.GT.U32.AND P0, PT, R8, 0x3, PT ;  /* 0x000000030800780c */ /* 0x000fda0003f04070 */
[----:B------:R-:W-:Y:S05]  /*0330*/  @P0 BRA `(.L_x_44) ;  /* 0xfffffffc008c0947 */ /* 0x000fea000383ffff */
.L_x_40:
[----:B------:R-:W-:-:S13]  /*0340*/  ISETP.NE.AND P0, PT, R11, RZ, PT ;  /* 0x000000ff0b00720c */ /* 0x000fda0003f05270 */
[----:B------:R-:W-:Y:S05]  /*0350*/  @P0 EXIT ;  /* 0x000000000000094d */ /* 0x000fea0003800000 */
[----:B------:R-:W2:Y:S01]  /*0360*/  S2UR UR5, SR_CgaCtaId ;  /* 0x00000000000579c3 */ /* 0x000ea20000008800 */
[----:B------:R-:W-:-:S07]  /*0370*/  UMOV UR4, 0x400 ;  /* 0x0000040000047882 */ /* 0x000fce0000000000 */
[----:B0-----:R-:W0:Y:S01]  /*0380*/  LDC.64 R2, c[0x0][0x380] ;  /* 0x0000e000ff027b82 */ /* 0x001e220000000a00 */
[----:B--2---:R-:W-:Y:S01]  /*0390*/  ULEA UR4, UR5, UR4, 0x18 ;  /* 0x0000000405047291 */ /* 0x004fe2000f8ec0ff */
[----:B0-----:R-:W-:-:S08]  /*03a0*/  IMAD.WIDE.U32 R2, R6, 0x4, R2 ;  /* 0x0000000406027825 */ /* 0x001fd000078e0002 */
[----:B------:R-:W0:Y:S04]  /*03b0*/  LDS R5, [UR4] ;  /* 0x00000004ff057984 */ /* 0x000e280008000800 */
[----:B0-----:R-:W-:Y:S01]  /*03c0*/  STG.E desc[UR6][R2.64], R5 ;  /* 0x0000000502007986 */ /* 0x001fe2000c101906 */
[----:B------:R-:W-:Y:S05]  /*03d0*/  EXIT ;  /* 0x000000000000794d */ /* 0x000fea0003800000 */
.L_x_45:
        /* <DEDUP_REMOVED lines=10> */
.L_x_48:


//--------------------- .nv.global.init           --------------------------
	.section	.nv.global.init,"aw",@progbits
.nv.global.init:
	.type		$str$2,@object
	.size		$str$2,($str$1 - $str$2)
$str$2:
        /*0000*/ 	.byte	0x0a, 0x00
	.type		$str$1,@object
	.size		$str$1,($str - $str$1)
$str$1:
        /*0002*/ 	.byte	0x25, 0x64, 0x20, 0x25, 0x66, 0x20, 0x00
	.type		$str,@object
	.size		$str,(.L_0 - $str)
$str:
        /*0009*/ 	.byte	0x4e, 0x61, 0x69, 0x76, 0x65, 0x20, 0x25, 0x66, 0x20, 0x25, 0x66, 0x0a, 0x00
.L_0:


//--------------------- .nv.shared._Z9print_arrPfi --------------------------
	.section	.nv.shared._Z9print_arrPfi,"aw",@nobits
	.sectionflags	@""
	.align	16
	.zero		1024


//--------------------- .nv.shared.reserved.0     --------------------------
	.section	.nv.shared.reserved.0,"aw",@nobits
	.weak		__nv_reservedSMEM_offset_0_alias
	.size		__nv_reservedSMEM_offset_0_alias, 0, 64
	.other		__nv_reservedSMEM_offset_0_alias,@"STO_CUDA_RESERVED_SHARED STV_DEFAULT"
__nv_reservedSMEM_offset_0_alias:
	.zero		0
	.zero		64


//--------------------- .nv.shared._Z11print_vals2PfS_ --------------------------
	.section	.nv.shared._Z11print_vals2PfS_,"aw",@nobits
	.sectionflags	@""
	.align	16
	.zero		1024


//--------------------- .nv.shared._Z13reduce_kernelPfPKfii --------------------------
	.section	.nv.shared._Z13reduce_kernelPfPKfii,"aw",@nobits
	.sectionflags	@""
	.align	16
	.zero		1024


//--------------------- .nv.constant0._Z9print_arrPfi --------------------------
	.section	.nv.constant0._Z9print_arrPfi,"a",@progbits
	.sectionflags	@""
	.align	4
.nv.constant0._Z9print_arrPfi:
	.zero		908


//--------------------- .nv.constant0._Z11print_vals2PfS_ --------------------------
	.section	.nv.constant0._Z11print_vals2PfS_,"a",@progbits
	.sectionflags	@""
	.align	4
.nv.constant0._Z11print_vals2PfS_:
	.zero		912


//--------------------- .nv.constant0._Z13reduce_kernelPfPKfii --------------------------
	.section	.nv.constant0._Z13reduce_kernelPfPKfii,"a",@progbits
	.sectionflags	@""
	.align	4
.nv.constant0._Z13reduce_kernelPfPKfii:
	.zero		920


//--------------------- SYMBOLS --------------------------

	.type		.nv.reservedSmem.offset0,@object
	.size		.nv.reservedSmem.offset0,0x4
	.type		.nv.reservedSmem.cap,@object
	.size		.nv.reservedSmem.cap,0x4
	.type		vprintf,@function
